//
// Generated by NVIDIA NVVM Compiler
//
// Compiler Build ID: CL-36424714
// Cuda compilation tools, release 13.0, V13.0.88
// Based on NVVM 20.0.0
//

.version 9.0
.target sm_100
.address_size 64

	// .globl	_Z16findWidthsSimplePKiPiii
.extern .shared .align 16 .b8 shared[];

.visible .entry _Z16findWidthsSimplePKiPiii(
	.param .u64 .ptr .align 1 _Z16findWidthsSimplePKiPiii_param_0,
	.param .u64 .ptr .align 1 _Z16findWidthsSimplePKiPiii_param_1,
	.param .u32 _Z16findWidthsSimplePKiPiii_param_2,
	.param .u32 _Z16findWidthsSimplePKiPiii_param_3
)
{
	.reg .pred 	%p<72>;
	.reg .b32 	%r<252>;
	.reg .b64 	%rd<18>;

	ld.param.u64 	%rd4, [_Z16findWidthsSimplePKiPiii_param_0];
	ld.param.u64 	%rd5, [_Z16findWidthsSimplePKiPiii_param_1];
	ld.param.u32 	%r50, [_Z16findWidthsSimplePKiPiii_param_2];
	ld.param.u32 	%r51, [_Z16findWidthsSimplePKiPiii_param_3];
	cvta.to.global.u64 	%rd1, %rd4;
	cvta.to.global.u64 	%rd2, %rd5;
	mov.u32 	%r52, %ctaid.x;
	mov.u32 	%r53, %ntid.x;
	mov.u32 	%r54, %tid.x;
	mad.lo.s32 	%r1, %r52, %r53, %r54;
	setp.ge.s32 	%p1, %r1, %r51;
	@%p1 bra 	$L__BB0_17;
	setp.lt.s32 	%p2, %r50, 1;
	mov.b32 	%r250, -1;
	mov.u32 	%r251, %r250;
	@%p2 bra 	$L__BB0_14;
	mul.lo.s32 	%r2, %r50, %r1;
	and.b32  	%r3, %r50, 15;
	setp.lt.u32 	%p3, %r50, 16;
	mov.b32 	%r251, -1;
	mov.b32 	%r237, 0;
	mov.u32 	%r250, %r251;
	@%p3 bra 	$L__BB0_5;
	and.b32  	%r237, %r50, 2147483632;
	add.s64 	%rd3, %rd1, 32;
	mov.b32 	%r251, -1;
	mov.b32 	%r227, 0;
	mov.u32 	%r226, %r2;
$L__BB0_4:
	.pragma "nounroll";
	mul.wide.s32 	%rd6, %r226, 4;
	add.s64 	%rd7, %rd3, %rd6;
	ld.global.u32 	%r61, [%rd7+-32];
	setp.eq.s32 	%p4, %r61, 1;
	setp.eq.s32 	%p5, %r250, -1;
	selp.b32 	%r62, %r227, %r250, %p5;
	selp.b32 	%r63, %r62, %r250, %p4;
	selp.b32 	%r65, %r227, %r251, %p4;
	ld.global.u32 	%r66, [%rd7+-28];
	setp.eq.s32 	%p6, %r66, 1;
	setp.eq.s32 	%p7, %r63, -1;
	add.s32 	%r67, %r227, 1;
	selp.b32 	%r68, %r67, %r63, %p7;
	selp.b32 	%r69, %r68, %r63, %p6;
	selp.b32 	%r71, %r67, %r65, %p6;
	ld.global.u32 	%r72, [%rd7+-24];
	setp.eq.s32 	%p8, %r72, 1;
	setp.eq.s32 	%p9, %r69, -1;
	add.s32 	%r73, %r227, 2;
	selp.b32 	%r74, %r73, %r69, %p9;
	selp.b32 	%r75, %r74, %r69, %p8;
	selp.b32 	%r77, %r73, %r71, %p8;
	ld.global.u32 	%r78, [%rd7+-20];
	setp.eq.s32 	%p10, %r78, 1;
	setp.eq.s32 	%p11, %r75, -1;
	add.s32 	%r79, %r227, 3;
	selp.b32 	%r80, %r79, %r75, %p11;
	selp.b32 	%r81, %r80, %r75, %p10;
	selp.b32 	%r83, %r79, %r77, %p10;
	ld.global.u32 	%r84, [%rd7+-16];
	setp.eq.s32 	%p12, %r84, 1;
	setp.eq.s32 	%p13, %r81, -1;
	add.s32 	%r85, %r227, 4;
	selp.b32 	%r86, %r85, %r81, %p13;
	selp.b32 	%r87, %r86, %r81, %p12;
	selp.b32 	%r89, %r85, %r83, %p12;
	ld.global.u32 	%r90, [%rd7+-12];
	setp.eq.s32 	%p14, %r90, 1;
	setp.eq.s32 	%p15, %r87, -1;
	add.s32 	%r91, %r227, 5;
	selp.b32 	%r92, %r91, %r87, %p15;
	selp.b32 	%r93, %r92, %r87, %p14;
	selp.b32 	%r95, %r91, %r89, %p14;
	ld.global.u32 	%r96, [%rd7+-8];
	setp.eq.s32 	%p16, %r96, 1;
	setp.eq.s32 	%p17, %r93, -1;
	add.s32 	%r97, %r227, 6;
	selp.b32 	%r98, %r97, %r93, %p17;
	selp.b32 	%r99, %r98, %r93, %p16;
	selp.b32 	%r101, %r97, %r95, %p16;
	ld.global.u32 	%r102, [%rd7+-4];
	setp.eq.s32 	%p18, %r102, 1;
	setp.eq.s32 	%p19, %r99, -1;
	add.s32 	%r103, %r227, 7;
	selp.b32 	%r104, %r103, %r99, %p19;
	selp.b32 	%r105, %r104, %r99, %p18;
	selp.b32 	%r107, %r103, %r101, %p18;
	ld.global.u32 	%r108, [%rd7];
	setp.eq.s32 	%p20, %r108, 1;
	setp.eq.s32 	%p21, %r105, -1;
	add.s32 	%r109, %r227, 8;
	selp.b32 	%r110, %r109, %r105, %p21;
	selp.b32 	%r111, %r110, %r105, %p20;
	selp.b32 	%r113, %r109, %r107, %p20;
	ld.global.u32 	%r114, [%rd7+4];
	setp.eq.s32 	%p22, %r114, 1;
	setp.eq.s32 	%p23, %r111, -1;
	add.s32 	%r115, %r227, 9;
	selp.b32 	%r116, %r115, %r111, %p23;
	selp.b32 	%r117, %r116, %r111, %p22;
	selp.b32 	%r119, %r115, %r113, %p22;
	ld.global.u32 	%r120, [%rd7+8];
	setp.eq.s32 	%p24, %r120, 1;
	setp.eq.s32 	%p25, %r117, -1;
	add.s32 	%r121, %r227, 10;
	selp.b32 	%r122, %r121, %r117, %p25;
	selp.b32 	%r123, %r122, %r117, %p24;
	selp.b32 	%r125, %r121, %r119, %p24;
	ld.global.u32 	%r126, [%rd7+12];
	setp.eq.s32 	%p26, %r126, 1;
	setp.eq.s32 	%p27, %r123, -1;
	add.s32 	%r127, %r227, 11;
	selp.b32 	%r128, %r127, %r123, %p27;
	selp.b32 	%r129, %r128, %r123, %p26;
	selp.b32 	%r131, %r127, %r125, %p26;
	ld.global.u32 	%r132, [%rd7+16];
	setp.eq.s32 	%p28, %r132, 1;
	setp.eq.s32 	%p29, %r129, -1;
	add.s32 	%r133, %r227, 12;
	selp.b32 	%r134, %r133, %r129, %p29;
	selp.b32 	%r135, %r134, %r129, %p28;
	selp.b32 	%r137, %r133, %r131, %p28;
	ld.global.u32 	%r138, [%rd7+20];
	setp.eq.s32 	%p30, %r138, 1;
	setp.eq.s32 	%p31, %r135, -1;
	add.s32 	%r139, %r227, 13;
	selp.b32 	%r140, %r139, %r135, %p31;
	selp.b32 	%r141, %r140, %r135, %p30;
	selp.b32 	%r143, %r139, %r137, %p30;
	ld.global.u32 	%r144, [%rd7+24];
	setp.eq.s32 	%p32, %r144, 1;
	setp.eq.s32 	%p33, %r141, -1;
	add.s32 	%r145, %r227, 14;
	selp.b32 	%r146, %r145, %r141, %p33;
	selp.b32 	%r147, %r146, %r141, %p32;
	selp.b32 	%r149, %r145, %r143, %p32;
	ld.global.u32 	%r150, [%rd7+28];
	setp.eq.s32 	%p34, %r150, 1;
	setp.eq.s32 	%p35, %r147, -1;
	add.s32 	%r151, %r227, 15;
	selp.b32 	%r152, %r151, %r147, %p35;
	selp.b32 	%r250, %r152, %r147, %p34;
	selp.b32 	%r251, %r151, %r149, %p34;
	add.s32 	%r226, %r226, 16;
	add.s32 	%r227, %r227, 16;
	setp.ne.s32 	%p36, %r227, %r237;
	@%p36 bra 	$L__BB0_4;
$L__BB0_5:
	setp.eq.s32 	%p37, %r3, 0;
	@%p37 bra 	$L__BB0_14;
	and.b32  	%r18, %r50, 7;
	setp.lt.u32 	%p38, %r3, 8;
	@%p38 bra 	$L__BB0_8;
	add.s32 	%r154, %r237, %r2;
	mul.wide.s32 	%rd8, %r154, 4;
	add.s64 	%rd9, %rd1, %rd8;
	ld.global.u32 	%r155, [%rd9];
	setp.eq.s32 	%p39, %r155, 1;
	setp.eq.s32 	%p40, %r250, -1;
	selp.b32 	%r156, %r237, %r250, %p40;
	selp.b32 	%r157, %r156, %r250, %p39;
	selp.b32 	%r159, %r237, %r251, %p39;
	add.s32 	%r160, %r237, 1;
	ld.global.u32 	%r161, [%rd9+4];
	setp.eq.s32 	%p41, %r161, 1;
	setp.eq.s32 	%p42, %r157, -1;
	selp.b32 	%r162, %r160, %r157, %p42;
	selp.b32 	%r163, %r162, %r157, %p41;
	selp.b32 	%r165, %r160, %r159, %p41;
	add.s32 	%r166, %r237, 2;
	ld.global.u32 	%r167, [%rd9+8];
	setp.eq.s32 	%p43, %r167, 1;
	setp.eq.s32 	%p44, %r163, -1;
	selp.b32 	%r168, %r166, %r163, %p44;
	selp.b32 	%r169, %r168, %r163, %p43;
	selp.b32 	%r171, %r166, %r165, %p43;
	add.s32 	%r172, %r237, 3;
	ld.global.u32 	%r173, [%rd9+12];
	setp.eq.s32 	%p45, %r173, 1;
	setp.eq.s32 	%p46, %r169, -1;
	selp.b32 	%r174, %r172, %r169, %p46;
	selp.b32 	%r175, %r174, %r169, %p45;
	selp.b32 	%r177, %r172, %r171, %p45;
	add.s32 	%r178, %r237, 4;
	ld.global.u32 	%r179, [%rd9+16];
	setp.eq.s32 	%p47, %r179, 1;
	setp.eq.s32 	%p48, %r175, -1;
	selp.b32 	%r180, %r178, %r175, %p48;
	selp.b32 	%r181, %r180, %r175, %p47;
	selp.b32 	%r183, %r178, %r177, %p47;
	add.s32 	%r184, %r237, 5;
	ld.global.u32 	%r185, [%rd9+20];
	setp.eq.s32 	%p49, %r185, 1;
	setp.eq.s32 	%p50, %r181, -1;
	selp.b32 	%r186, %r184, %r181, %p50;
	selp.b32 	%r187, %r186, %r181, %p49;
	selp.b32 	%r189, %r184, %r183, %p49;
	add.s32 	%r190, %r237, 6;
	ld.global.u32 	%r191, [%rd9+24];
	setp.eq.s32 	%p51, %r191, 1;
	setp.eq.s32 	%p52, %r187, -1;
	selp.b32 	%r192, %r190, %r187, %p52;
	selp.b32 	%r193, %r192, %r187, %p51;
	selp.b32 	%r195, %r190, %r189, %p51;
	add.s32 	%r196, %r237, 7;
	ld.global.u32 	%r197, [%rd9+28];
	setp.eq.s32 	%p53, %r197, 1;
	setp.eq.s32 	%p54, %r193, -1;
	selp.b32 	%r198, %r196, %r193, %p54;
	selp.b32 	%r250, %r198, %r193, %p53;
	selp.b32 	%r251, %r196, %r195, %p53;
	add.s32 	%r237, %r237, 8;
$L__BB0_8:
	setp.eq.s32 	%p55, %r18, 0;
	@%p55 bra 	$L__BB0_14;
	and.b32  	%r27, %r50, 3;
	setp.lt.u32 	%p56, %r18, 4;
	@%p56 bra 	$L__BB0_11;
	add.s32 	%r200, %r237, %r2;
	mul.wide.s32 	%rd10, %r200, 4;
	add.s64 	%rd11, %rd1, %rd10;
	ld.global.u32 	%r201, [%rd11];
	setp.eq.s32 	%p57, %r201, 1;
	setp.eq.s32 	%p58, %r250, -1;
	selp.b32 	%r202, %r237, %r250, %p58;
	selp.b32 	%r203, %r202, %r250, %p57;
	selp.b32 	%r205, %r237, %r251, %p57;
	add.s32 	%r206, %r237, 1;
	ld.global.u32 	%r207, [%rd11+4];
	setp.eq.s32 	%p59, %r207, 1;
	setp.eq.s32 	%p60, %r203, -1;
	selp.b32 	%r208, %r206, %r203, %p60;
	selp.b32 	%r209, %r208, %r203, %p59;
	selp.b32 	%r211, %r206, %r205, %p59;
	add.s32 	%r212, %r237, 2;
	ld.global.u32 	%r213, [%rd11+8];
	setp.eq.s32 	%p61, %r213, 1;
	setp.eq.s32 	%p62, %r209, -1;
	selp.b32 	%r214, %r212, %r209, %p62;
	selp.b32 	%r215, %r214, %r209, %p61;
	selp.b32 	%r217, %r212, %r211, %p61;
	add.s32 	%r218, %r237, 3;
	ld.global.u32 	%r219, [%rd11+12];
	setp.eq.s32 	%p63, %r219, 1;
	setp.eq.s32 	%p64, %r215, -1;
	selp.b32 	%r220, %r218, %r215, %p64;
	selp.b32 	%r250, %r220, %r215, %p63;
	selp.b32 	%r251, %r218, %r217, %p63;
	add.s32 	%r237, %r237, 4;
$L__BB0_11:
	setp.eq.s32 	%p65, %r27, 0;
	@%p65 bra 	$L__BB0_14;
	add.s32 	%r246, %r237, %r2;
	neg.s32 	%r245, %r27;
$L__BB0_13:
	.pragma "nounroll";
	mul.wide.s32 	%rd12, %r246, 4;
	add.s64 	%rd13, %rd1, %rd12;
	ld.global.u32 	%r221, [%rd13];
	setp.eq.s32 	%p66, %r221, 1;
	setp.eq.s32 	%p67, %r250, -1;
	selp.b32 	%r222, %r237, %r250, %p67;
	selp.b32 	%r250, %r222, %r250, %p66;
	selp.b32 	%r251, %r237, %r251, %p66;
	add.s32 	%r237, %r237, 1;
	add.s32 	%r246, %r246, 1;
	add.s32 	%r245, %r245, 1;
	setp.ne.s32 	%p68, %r245, 0;
	@%p68 bra 	$L__BB0_13;
$L__BB0_14:
	setp.ne.s32 	%p69, %r250, -1;
	setp.ne.s32 	%p70, %r251, -1;
	and.pred  	%p71, %p69, %p70;
	@%p71 bra 	$L__BB0_16;
	mul.wide.s32 	%rd16, %r1, 4;
	add.s64 	%rd17, %rd2, %rd16;
	mov.b32 	%r225, 0;
	st.global.u32 	[%rd17], %r225;
	bra.uni 	$L__BB0_17;
$L__BB0_16:
	sub.s32 	%r223, %r251, %r250;
	add.s32 	%r224, %r223, 1;
	mul.wide.s32 	%rd14, %r1, 4;
	add.s64 	%rd15, %rd2, %rd14;
	st.global.u32 	[%rd15], %r224;
$L__BB0_17:
	ret;

}
	// .globl	_Z16findWidthsSharedPKiPiii
.visible .entry _Z16findWidthsSharedPKiPiii(
	.param .u64 .ptr .align 1 _Z16findWidthsSharedPKiPiii_param_0,
	.param .u64 .ptr .align 1 _Z16findWidthsSharedPKiPiii_param_1,
	.param .u32 _Z16findWidthsSharedPKiPiii_param_2,
	.param .u32 _Z16findWidthsSharedPKiPiii_param_3
)
{
	.reg .pred 	%p<46>;
	.reg .b32 	%r<170>;
	.reg .b64 	%rd<11>;

	ld.param.u64 	%rd3, [_Z16findWidthsSharedPKiPiii_param_0];
	ld.param.u64 	%rd4, [_Z16findWidthsSharedPKiPiii_param_1];
	ld.param.u32 	%r43, [_Z16findWidthsSharedPKiPiii_param_2];
	ld.param.u32 	%r44, [_Z16findWidthsSharedPKiPiii_param_3];
	cvta.to.global.u64 	%rd1, %rd4;
	mov.u32 	%r45, %ctaid.x;
	mov.u32 	%r1, %ntid.x;
	mov.u32 	%r148, %tid.x;
	mad.lo.s32 	%r3, %r45, %r1, %r148;
	setp.ge.s32 	%p1, %r3, %r44;
	@%p1 bra 	$L__BB1_19;
	setp.ge.s32 	%p2, %r148, %r43;
	@%p2 bra 	$L__BB1_4;
	mul.lo.s32 	%r4, %r43, %r3;
	cvta.to.global.u64 	%rd2, %rd3;
	mov.u32 	%r49, shared;
$L__BB1_3:
	add.s32 	%r46, %r148, %r4;
	mul.wide.s32 	%rd5, %r46, 4;
	add.s64 	%rd6, %rd2, %rd5;
	ld.global.u32 	%r47, [%rd6];
	shl.b32 	%r48, %r148, 2;
	add.s32 	%r50, %r49, %r48;
	st.shared.u32 	[%r50], %r47;
	add.s32 	%r148, %r148, %r1;
	setp.lt.s32 	%p3, %r148, %r43;
	@%p3 bra 	$L__BB1_3;
$L__BB1_4:
	bar.sync 	0;
	setp.lt.s32 	%p4, %r43, 1;
	mov.b32 	%r168, -1;
	mov.u32 	%r169, %r168;
	@%p4 bra 	$L__BB1_16;
	and.b32  	%r7, %r43, 7;
	setp.lt.u32 	%p5, %r43, 8;
	mov.b32 	%r169, -1;
	mov.b32 	%r160, 0;
	mov.u32 	%r168, %r169;
	@%p5 bra 	$L__BB1_8;
	mov.u32 	%r58, shared;
	add.s32 	%r149, %r58, 16;
	and.b32  	%r160, %r43, 2147483640;
	mov.b32 	%r169, -1;
	mov.b32 	%r150, 0;
$L__BB1_7:
	.pragma "nounroll";
	ld.shared.v4.u32 	{%r59, %r60, %r61, %r62}, [%r149+-16];
	setp.eq.s32 	%p6, %r59, 1;
	setp.eq.s32 	%p7, %r168, -1;
	selp.b32 	%r63, %r150, %r168, %p7;
	selp.b32 	%r64, %r63, %r168, %p6;
	selp.b32 	%r66, %r150, %r169, %p6;
	setp.eq.s32 	%p8, %r60, 1;
	setp.eq.s32 	%p9, %r64, -1;
	add.s32 	%r67, %r150, 1;
	selp.b32 	%r68, %r67, %r64, %p9;
	selp.b32 	%r69, %r68, %r64, %p8;
	selp.b32 	%r71, %r67, %r66, %p8;
	setp.eq.s32 	%p10, %r61, 1;
	setp.eq.s32 	%p11, %r69, -1;
	add.s32 	%r72, %r150, 2;
	selp.b32 	%r73, %r72, %r69, %p11;
	selp.b32 	%r74, %r73, %r69, %p10;
	selp.b32 	%r76, %r72, %r71, %p10;
	setp.eq.s32 	%p12, %r62, 1;
	setp.eq.s32 	%p13, %r74, -1;
	add.s32 	%r77, %r150, 3;
	selp.b32 	%r78, %r77, %r74, %p13;
	selp.b32 	%r79, %r78, %r74, %p12;
	selp.b32 	%r81, %r77, %r76, %p12;
	ld.shared.v4.u32 	{%r82, %r83, %r84, %r85}, [%r149];
	setp.eq.s32 	%p14, %r82, 1;
	setp.eq.s32 	%p15, %r79, -1;
	add.s32 	%r86, %r150, 4;
	selp.b32 	%r87, %r86, %r79, %p15;
	selp.b32 	%r88, %r87, %r79, %p14;
	selp.b32 	%r90, %r86, %r81, %p14;
	setp.eq.s32 	%p16, %r83, 1;
	setp.eq.s32 	%p17, %r88, -1;
	add.s32 	%r91, %r150, 5;
	selp.b32 	%r92, %r91, %r88, %p17;
	selp.b32 	%r93, %r92, %r88, %p16;
	selp.b32 	%r95, %r91, %r90, %p16;
	setp.eq.s32 	%p18, %r84, 1;
	setp.eq.s32 	%p19, %r93, -1;
	add.s32 	%r96, %r150, 6;
	selp.b32 	%r97, %r96, %r93, %p19;
	selp.b32 	%r98, %r97, %r93, %p18;
	selp.b32 	%r100, %r96, %r95, %p18;
	setp.eq.s32 	%p20, %r85, 1;
	setp.eq.s32 	%p21, %r98, -1;
	add.s32 	%r101, %r150, 7;
	selp.b32 	%r102, %r101, %r98, %p21;
	selp.b32 	%r168, %r102, %r98, %p20;
	selp.b32 	%r169, %r101, %r100, %p20;
	add.s32 	%r149, %r149, 32;
	add.s32 	%r150, %r150, 8;
	setp.ne.s32 	%p22, %r150, %r160;
	@%p22 bra 	$L__BB1_7;
$L__BB1_8:
	setp.eq.s32 	%p23, %r7, 0;
	@%p23 bra 	$L__BB1_16;
	and.b32  	%r22, %r43, 3;
	setp.lt.u32 	%p24, %r7, 4;
	@%p24 bra 	$L__BB1_11;
	shl.b32 	%r104, %r160, 2;
	mov.u32 	%r105, shared;
	add.s32 	%r106, %r105, %r104;
	ld.shared.u32 	%r107, [%r106];
	setp.eq.s32 	%p25, %r107, 1;
	setp.eq.s32 	%p26, %r168, -1;
	selp.b32 	%r108, %r160, %r168, %p26;
	selp.b32 	%r109, %r108, %r168, %p25;
	selp.b32 	%r111, %r160, %r169, %p25;
	add.s32 	%r112, %r160, 1;
	ld.shared.u32 	%r113, [%r106+4];
	setp.eq.s32 	%p27, %r113, 1;
	setp.eq.s32 	%p28, %r109, -1;
	selp.b32 	%r114, %r112, %r109, %p28;
	selp.b32 	%r115, %r114, %r109, %p27;
	selp.b32 	%r117, %r112, %r111, %p27;
	add.s32 	%r118, %r160, 2;
	ld.shared.u32 	%r119, [%r106+8];
	setp.eq.s32 	%p29, %r119, 1;
	setp.eq.s32 	%p30, %r115, -1;
	selp.b32 	%r120, %r118, %r115, %p30;
	selp.b32 	%r121, %r120, %r115, %p29;
	selp.b32 	%r123, %r118, %r117, %p29;
	add.s32 	%r124, %r160, 3;
	ld.shared.u32 	%r125, [%r106+12];
	setp.eq.s32 	%p31, %r125, 1;
	setp.eq.s32 	%p32, %r121, -1;
	selp.b32 	%r126, %r124, %r121, %p32;
	selp.b32 	%r168, %r126, %r121, %p31;
	selp.b32 	%r169, %r124, %r123, %p31;
	add.s32 	%r160, %r160, 4;
$L__BB1_11:
	setp.eq.s32 	%p33, %r22, 0;
	@%p33 bra 	$L__BB1_16;
	setp.eq.s32 	%p34, %r22, 1;
	@%p34 bra 	$L__BB1_14;
	shl.b32 	%r128, %r160, 2;
	mov.u32 	%r129, shared;
	add.s32 	%r130, %r129, %r128;
	ld.shared.u32 	%r131, [%r130];
	setp.eq.s32 	%p35, %r131, 1;
	setp.eq.s32 	%p36, %r168, -1;
	selp.b32 	%r132, %r160, %r168, %p36;
	selp.b32 	%r133, %r132, %r168, %p35;
	selp.b32 	%r135, %r160, %r169, %p35;
	add.s32 	%r136, %r160, 1;
	ld.shared.u32 	%r137, [%r130+4];
	setp.eq.s32 	%p37, %r137, 1;
	setp.eq.s32 	%p38, %r133, -1;
	selp.b32 	%r138, %r136, %r133, %p38;
	selp.b32 	%r168, %r138, %r133, %p37;
	selp.b32 	%r169, %r136, %r135, %p37;
	add.s32 	%r160, %r160, 2;
$L__BB1_14:
	and.b32  	%r139, %r43, 1;
	setp.eq.b32 	%p39, %r139, 1;
	not.pred 	%p40, %p39;
	@%p40 bra 	$L__BB1_16;
	shl.b32 	%r140, %r160, 2;
	mov.u32 	%r141, shared;
	add.s32 	%r142, %r141, %r140;
	ld.shared.u32 	%r143, [%r142];
	setp.eq.s32 	%p41, %r143, 1;
	setp.eq.s32 	%p42, %r168, -1;
	selp.b32 	%r144, %r160, %r168, %p42;
	selp.b32 	%r168, %r144, %r168, %p41;
	selp.b32 	%r169, %r160, %r169, %p41;
$L__BB1_16:
	setp.ne.s32 	%p43, %r168, -1;
	setp.ne.s32 	%p44, %r169, -1;
	and.pred  	%p45, %p43, %p44;
	@%p45 bra 	$L__BB1_18;
	mul.wide.s32 	%rd9, %r3, 4;
	add.s64 	%rd10, %rd1, %rd9;
	mov.b32 	%r147, 0;
	st.global.u32 	[%rd10], %r147;
	bra.uni 	$L__BB1_19;
$L__BB1_18:
	sub.s32 	%r145, %r169, %r168;
	add.s32 	%r146, %r145, 1;
	mul.wide.s32 	%rd7, %r3, 4;
	add.s64 	%rd8, %rd1, %rd7;
	st.global.u32 	[%rd8], %r146;
$L__BB1_19:
	ret;

}


// ===== COMPILED SASS (sm_100) =====

	.target	sm_100

	.elftype	@"ET_EXEC"


//--------------------- .note.nv.tkinfo           --------------------------
	.section	.note.nv.tkinfo,"",@"SHT_NOTE"
	.sectionflags	@"SHF_NOTE_NV_TKINFO"
	.tkinfo
        /*0018*/ 	.word	0x00000002
        /*0030*/ 	.string	""
        /*0030*/ 	.string	"ptxas"
        /*0030*/ 	.string	"Cuda compilation tools, release 13.0, V13.0.88"
        /*0030*/ 	.string	"Build cuda_13.0.r13.0/compiler.36424714_0"
        /*0030*/ 	.string	"-arch sm_100 -m 64 "



//--------------------- .note.nv.cuinfo           --------------------------
	.section	.note.nv.cuinfo,"",@"SHT_NOTE"
	.sectionflags	@"SHF_NOTE_NV_CUINFO"
        /*0018*/ 	.short	0x0002
        /*001a*/ 	.short	0x0064
        /*001c*/ 	.short	0x0082
	.zero		2


//--------------------- .nv.info                  --------------------------
	.section	.nv.info,"",@"SHT_CUDA_INFO"
	.align	4


	//----- nvinfo : EIATTR_REGCOUNT
	.align		4
        /*0000*/ 	.byte	0x04, 0x2f
        /*0002*/ 	.short	(.L_1 - .L_0)
	.align		4
.L_0:
        /*0004*/ 	.word	index@(_Z16findWidthsSimplePKiPiii)
        /*0008*/ 	.word	0x0000001c


	//----- nvinfo : EIATTR_FRAME_SIZE
	.align		4
.L_1:
        /*000c*/ 	.byte	0x04, 0x11
        /*000e*/ 	.short	(.L_3 - .L_2)
	.align		4
.L_2:
        /*0010*/ 	.word	index@(_Z16findWidthsSimplePKiPiii)
        /*0014*/ 	.word	0x00000000


	//----- nvinfo : EIATTR_REGCOUNT
	.align		4
.L_3:
        /*0018*/ 	.byte	0x04, 0x2f
        /*001a*/ 	.short	(.L_5 - .L_4)
	.align		4
.L_4:
        /*001c*/ 	.word	index@(_Z16findWidthsSharedPKiPiii)
        /*0020*/ 	.word	0x00000013


	//----- nvinfo : EIATTR_FRAME_SIZE
	.align		4
.L_5:
        /*0024*/ 	.byte	0x04, 0x11
        /*0026*/ 	.short	(.L_7 - .L_6)
	.align		4
.L_6:
        /*0028*/ 	.word	index@(_Z16findWidthsSharedPKiPiii)
        /*002c*/ 	.word	0x00000000


	//----- nvinfo : EIATTR_MIN_STACK_SIZE
	.align		4
.L_7:
        /*0030*/ 	.byte	0x04, 0x12
        /*0032*/ 	.short	(.L_9 - .L_8)
	.align		4
.L_8:
        /*0034*/ 	.word	index@(_Z16findWidthsSharedPKiPiii)
        /*0038*/ 	.word	0x00000000


	//----- nvinfo : EIATTR_MIN_STACK_SIZE
	.align		4
.L_9:
        /*003c*/ 	.byte	0x04, 0x12
        /*003e*/ 	.short	(.L_11 - .L_10)
	.align		4
.L_10:
        /*0040*/ 	.word	index@(_Z16findWidthsSimplePKiPiii)
        /*0044*/ 	.word	0x00000000
.L_11:


//--------------------- .nv.compat                --------------------------
	.section	.nv.compat,"",@"SHT_CUDA_COMPAT_INFO"
	.align	4
        /*0000*/ 	.byte	0x02, 0x09, 0x00, 0x00, 0x02, 0x02, 0x01, 0x00, 0x02, 0x05, 0x05, 0x00, 0x03, 0x07, 0x01, 0x01
        /*0010*/ 	.byte	0x02, 0x03, 0x00, 0x00, 0x02, 0x06, 0x01, 0x00, 0x04, 0x0b, 0x08, 0x00, 0x09, 0x00, 0x00, 0x00
        /*0020*/ 	.byte	0x00, 0x00, 0x00, 0x00


//--------------------- .nv.info._Z16findWidthsSharedPKiPiii --------------------------
	.section	.nv.info._Z16findWidthsSharedPKiPiii,"",@"SHT_CUDA_INFO"
	.sectionflags	@""
	.align	4


	//----- nvinfo : EIATTR_CUDA_API_VERSION
	.align		4
        /*0000*/ 	.byte	0x04, 0x37
        /*0002*/ 	.short	(.L_13 - .L_12)
.L_12:
        /*0004*/ 	.word	0x00000082


	//----- nvinfo : EIATTR_KPARAM_INFO
	.align		4
.L_13:
        /*0008*/ 	.byte	0x04, 0x17
        /*000a*/ 	.short	(.L_15 - .L_14)
.L_14:
        /*000c*/ 	.word	0x00000000
        /*0010*/ 	.short	0x0003
        /*0012*/ 	.short	0x0014
        /*0014*/ 	.byte	0x00, 0xf0, 0x11, 0x00


	//----- nvinfo : EIATTR_KPARAM_INFO
	.align		4
.L_15:
        /*0018*/ 	.byte	0x04, 0x17
        /*001a*/ 	.short	(.L_17 - .L_16)
.L_16:
        /*001c*/ 	.word	0x00000000
        /*0020*/ 	.short	0x0002
        /*0022*/ 	.short	0x0010
        /*0024*/ 	.byte	0x00, 0xf0, 0x11, 0x00


	//----- nvinfo : EIATTR_KPARAM_INFO
	.align		4
.L_17:
        /*0028*/ 	.byte	0x04, 0x17
        /*002a*/ 	.short	(.L_19 - .L_18)
.L_18:
        /*002c*/ 	.word	0x00000000
        /*0030*/ 	.short	0x0001
        /*0032*/ 	.short	0x0008
        /*0034*/ 	.byte	0x00, 0xf5, 0x21, 0x00


	//----- nvinfo : EIATTR_KPARAM_INFO
	.align		4
.L_19:
        /*0038*/ 	.byte	0x04, 0x17
        /*003a*/ 	.short	(.L_21 - .L_20)
.L_20:
        /*003c*/ 	.word	0x00000000
        /*0040*/ 	.short	0x0000
        /*0042*/ 	.short	0x0000
        /*0044*/ 	.byte	0x00, 0xf5, 0x21, 0x00


	//----- nvinfo : EIATTR_SPARSE_MMA_MASK
	.align		4
.L_21:
        /*0048*/ 	.byte	0x03, 0x50
        /*004a*/ 	.short	0x0000


	//----- nvinfo : EIATTR_MAXREG_COUNT
	.align		4
        /*004c*/ 	.byte	0x03, 0x1b
        /*004e*/ 	.short	0x00ff


	//----- nvinfo : EIATTR_NUM_BARRIERS
	.align		4
        /*0050*/ 	.byte	0x02, 0x4c
        /*0052*/ 	.byte	0x01
	.zero		1


	//----- nvinfo : EIATTR_MERCURY_ISA_VERSION
	.align		4
        /*0054*/ 	.byte	0x03, 0x5f
        /*0056*/ 	.short	0x0101


	//----- nvinfo : EIATTR_VRC_CTA_INIT_COUNT
	.align		4
        /*0058*/ 	.byte	0x02, 0x4a
	.zero		1
	.zero		1


	//----- nvinfo : EIATTR_EXIT_INSTR_OFFSETS
	.align		4
        /*005c*/ 	.byte	0x04, 0x1c
        /*005e*/ 	.short	(.L_23 - .L_22)


	//   ....[0]....
.L_22:
        /*0060*/ 	.word	0x00000070


	//   ....[1]....
        /*0064*/ 	.word	0x00000990


	//   ....[2]....
        /*0068*/ 	.word	0x000009e0


	//----- nvinfo : EIATTR_CRS_STACK_SIZE
	.align		4
.L_23:
        /*006c*/ 	.byte	0x04, 0x1e
        /*006e*/ 	.short	(.L_25 - .L_24)
.L_24:
        /*0070*/ 	.word	0x00000000


	//----- nvinfo : EIATTR_CBANK_PARAM_SIZE
	.align		4
.L_25:
        /*0074*/ 	.byte	0x03, 0x19
        /*0076*/ 	.short	0x0018


	//----- nvinfo : EIATTR_PARAM_CBANK
	.align		4
        /*0078*/ 	.byte	0x04, 0x0a
        /*007a*/ 	.short	(.L_27 - .L_26)
	.align		4
.L_26:
        /*007c*/ 	.word	index@(.nv.constant0._Z16findWidthsSharedPKiPiii)
        /*0080*/ 	.short	0x0380
        /*0082*/ 	.short	0x0018


	//----- nvinfo : EIATTR_SW_WAR
	.align		4
.L_27:
        /*0084*/ 	.byte	0x04, 0x36
        /*0086*/ 	.short	(.L_29 - .L_28)
.L_28:
        /*0088*/ 	.word	0x00000008
.L_29:


//--------------------- .nv.info._Z16findWidthsSimplePKiPiii --------------------------
	.section	.nv.info._Z16findWidthsSimplePKiPiii,"",@"SHT_CUDA_INFO"
	.sectionflags	@""
	.align	4


	//----- nvinfo : EIATTR_CUDA_API_VERSION
	.align		4
        /*0000*/ 	.byte	0x04, 0x37
        /*0002*/ 	.short	(.L_31 - .L_30)
.L_30:
        /*0004*/ 	.word	0x00000082


	//----- nvinfo : EIATTR_KPARAM_INFO
	.align		4
.L_31:
        /*0008*/ 	.byte	0x04, 0x17
        /*000a*/ 	.short	(.L_33 - .L_32)
.L_32:
        /*000c*/ 	.word	0x00000000
        /*0010*/ 	.short	0x0003
        /*0012*/ 	.short	0x0014
        /*0014*/ 	.byte	0x00, 0xf0, 0x11, 0x00


	//----- nvinfo : EIATTR_KPARAM_INFO
	.align		4
.L_33:
        /*0018*/ 	.byte	0x04, 0x17
        /*001a*/ 	.short	(.L_35 - .L_34)
.L_34:
        /*001c*/ 	.word	0x00000000
        /*0020*/ 	.short	0x0002
        /*0022*/ 	.short	0x0010
        /*0024*/ 	.byte	0x00, 0xf0, 0x11, 0x00


	//----- nvinfo : EIATTR_KPARAM_INFO
	.align		4
.L_35:
        /*0028*/ 	.byte	0x04, 0x17
        /*002a*/ 	.short	(.L_37 - .L_36)
.L_36:
        /*002c*/ 	.word	0x00000000
        /*0030*/ 	.short	0x0001
        /*0032*/ 	.short	0x0008
        /*0034*/ 	.byte	0x00, 0xf5, 0x21, 0x00


	//----- nvinfo : EIATTR_KPARAM_INFO
	.align		4
.L_37:
        /*0038*/ 	.byte	0x04, 0x17
        /*003a*/ 	.short	(.L_39 - .L_38)
.L_38:
        /*003c*/ 	.word	0x00000000
        /*0040*/ 	.short	0x0000
        /*0042*/ 	.short	0x0000
        /*0044*/ 	.byte	0x00, 0xf5, 0x21, 0x00


	//----- nvinfo : EIATTR_SPARSE_MMA_MASK
	.align		4
.L_39:
        /*0048*/ 	.byte	0x03, 0x50
        /*004a*/ 	.short	0x0000


	//----- nvinfo : EIATTR_MAXREG_COUNT
	.align		4
        /*004c*/ 	.byte	0x03, 0x1b
        /*004e*/ 	.short	0x00ff


	//----- nvinfo : EIATTR_MERCURY_ISA_VERSION
	.align		4
        /*0050*/ 	.byte	0x03, 0x5f
        /*0052*/ 	.short	0x0101


	//----- nvinfo : EIATTR_VRC_CTA_INIT_COUNT
	.align		4
        /*0054*/ 	.byte	0x02, 0x4a
	.zero		1
	.zero		1


	//----- nvinfo : EIATTR_EXIT_INSTR_OFFSETS
	.align		4
        /*0058*/ 	.byte	0x04, 0x1c
        /*005a*/ 	.short	(.L_41 - .L_40)


	//   ....[0]....
.L_40:
        /*005c*/ 	.word	0x00000070


	//   ....[1]....
        /*0060*/ 	.word	0x00000e20


	//   ....[2]....
        /*0064*/ 	.word	0x00000e70


	//----- nvinfo : EIATTR_CBANK_PARAM_SIZE
	.align		4
.L_41:
        /*0068*/ 	.byte	0x03, 0x19
        /*006a*/ 	.short	0x0018


	//----- nvinfo : EIATTR_PARAM_CBANK
	.align		4
        /*006c*/ 	.byte	0x04, 0x0a
        /*006e*/ 	.short	(.L_43 - .L_42)
	.align		4
.L_42:
        /*0070*/ 	.word	index@(.nv.constant0._Z16findWidthsSimplePKiPiii)
        /*0074*/ 	.short	0x0380
        /*0076*/ 	.short	0x0018


	//----- nvinfo : EIATTR_SW_WAR
	.align		4
.L_43:
        /*0078*/ 	.byte	0x04, 0x36
        /*007a*/ 	.short	(.L_45 - .L_44)
.L_44:
        /*007c*/ 	.word	0x00000008
.L_45:


//--------------------- .nv.callgraph             --------------------------
	.section	.nv.callgraph,"",@"SHT_CUDA_CALLGRAPH"
	.align	4
	.sectionentsize	8
	.align		4
        /*0000*/ 	.word	0x00000000
	.align		4
        /*0004*/ 	.word	0xffffffff
	.align		4
        /*0008*/ 	.word	0x00000000
	.align		4
        /*000c*/ 	.word	0xfffffffe
	.align		4
        /*0010*/ 	.word	0x00000000
	.align		4
        /*0014*/ 	.word	0xfffffffd
	.align		4
        /*0018*/ 	.word	0x00000000
	.align		4
        /*001c*/ 	.word	0xfffffffc


//--------------------- .text._Z16findWidthsSharedPKiPiii --------------------------
	.section	.text._Z16findWidthsSharedPKiPiii,"ax",@progbits
	.align	128
        .global         _Z16findWidthsSharedPKiPiii
        .type           _Z16findWidthsSharedPKiPiii,@function
        .size           _Z16findWidthsSharedPKiPiii,(.L_x_16 - _Z16findWidthsSharedPKiPiii)
        .other          _Z16findWidthsSharedPKiPiii,@"STO_CUDA_ENTRY STV_DEFAULT"
_Z16findWidthsSharedPKiPiii:
.text._Z16findWidthsSharedPKiPiii:
[----:B------:R-:W-:Y:S01]  /*0000*/  LDC R1, c[0x0][0x37c] ;  /* 0x0000df00ff017b82 */ /* 0x000fe20000000800 */
[----:B------:R-:W0:Y:S07]  /*0010*/  S2R R7, SR_TID.X ;  /* 0x0000000000077919 */ /* 0x000e2e0000002100 */
[----:B------:R-:W0:Y:S01]  /*0020*/  S2UR UR4, SR_CTAID.X ;  /* 0x00000000000479c3 */ /* 0x000e220000002500 */
[----:B------:R-:W1:Y:S07]  /*0030*/  LDCU UR5, c[0x0][0x394] ;  /* 0x00007280ff0577ac */ /* 0x000e6e0008000800 */
[----:B------:R-:W0:Y:S02]  /*0040*/  LDC R8, c[0x0][0x360] ;  /* 0x0000d800ff087b82 */ /* 0x000e240000000800 */
[----:B0-----:R-:W-:-:S05]  /*0050*/  IMAD R0, R8, UR4, R7 ;  /* 0x0000000408007c24 */ /* 0x001fca000f8e0207 */
[----:B-1----:R-:W-:-:S13]  /*0060*/  ISETP.GE.AND P0, PT, R0, UR5, PT ;  /* 0x0000000500007c0c */ /* 0x002fda000bf06270 */
[----:B------:R-:W-:Y:S05]  /*0070*/  @P0 EXIT ;  /* 0x000000000000094d */ /* 0x000fea0003800000 */
[----:B------:R-:W0:Y:S01]  /*0080*/  LDCU UR7, c[0x0][0x390] ;  /* 0x00007200ff0777ac */ /* 0x000e220008000800 */
[----:B------:R-:W-:Y:S01]  /*0090*/  BSSY.RECONVERGENT B0, `(.L_x_0) ;  /* 0x0000010000007945 */ /* 0x000fe20003800200 */
[----:B------:R-:W1:Y:S01]  /*00a0*/  LDCU.64 UR8, c[0x0][0x358] ;  /* 0x00006b00ff0877ac */ /* 0x000e620008000a00 */
[----:B0-----:R-:W-:-:S13]  /*00b0*/  ISETP.GE.AND P0, PT, R7, UR7, PT ;  /* 0x0000000707007c0c */ /* 0x001fda000bf06270 */
[----:B-1----:R-:W-:Y:S05]  /*00c0*/  @P0 BRA `(.L_x_1) ;  /* 0x0000000000300947 */ /* 0x002fea0003800000 */
[----:B------:R-:W0:Y:S01]  /*00d0*/  S2R R3, SR_CgaCtaId ;  /* 0x0000000000037919 */ /* 0x000e220000008800 */
[----:B------:R-:W1:Y:S01]  /*00e0*/  LDC.64 R4, c[0x0][0x380] ;  /* 0x0000e000ff047b82 */ /* 0x000e620000000a00 */
[----:B------:R-:W-:-:S04]  /*00f0*/  MOV R2, 0x400 ;  /* 0x0000040000027802 */ /* 0x000fc80000000f00 */
[----:B0-----:R-:W-:-:S07]  /*0100*/  LEA R6, R3, R2, 0x18 ;  /* 0x0000000203067211 */ /* 0x001fce00078ec0ff */
.L_x_2:
[----:B------:R-:W-:-:S04]  /*0110*/  IMAD R3, R0, UR7, R7 ;  /* 0x0000000700037c24 */ /* 0x000fc8000f8e0207 */
[----:B01----:R-:W-:-:S06]  /*0120*/  IMAD.WIDE R2, R3, 0x4, R4 ;  /* 0x0000000403027825 */ /* 0x003fcc00078e0204 */
[----:B------:R-:W2:Y:S01]  /*0130*/  LDG.E R2, desc[UR8][R2.64] ;  /* 0x0000000802027981 */ /* 0x000ea2000c1e1900 */
[----:B------:R-:W-:Y:S02]  /*0140*/  IMAD R9, R7, 0x4, R6 ;  /* 0x0000000407097824 */ /* 0x000fe400078e0206 */
[----:B------:R-:W-:-:S05]  /*0150*/  IMAD.IADD R7, R8, 0x1, R7 ;  /* 0x0000000108077824 */ /* 0x000fca00078e0207 */
[----:B------:R-:W-:Y:S01]  /*0160*/  ISETP.GE.AND P0, PT, R7, UR7, PT ;  /* 0x0000000707007c0c */ /* 0x000fe2000bf06270 */
[----:B--2---:R0:W-:-:S12]  /*0170*/  STS [R9], R2 ;  /* 0x0000000209007388 */ /* 0x0041d80000000800 */
[----:B------:R-:W-:Y:S05]  /*0180*/  @!P0 BRA `(.L_x_2) ;  /* 0xfffffffc00e08947 */ /* 0x000fea000383ffff */
.L_x_1:
[----:B------:R-:W-:Y:S05]  /*0190*/  BSYNC.RECONVERGENT B0 ;  /* 0x0000000000007941 */ /* 0x000fea0003800200 */
.L_x_0:
[----:B------:R-:W-:Y:S01]  /*01a0*/  BAR.SYNC.DEFER_BLOCKING 0x0 ;  /* 0x0000000000007b1d */ /* 0x000fe20000010000 */
[----:B------:R-:W-:Y:S01]  /*01b0*/  UISETP.GE.AND UP0, UPT, UR7, 0x1, UPT ;  /* 0x000000010700788c */ /* 0x000fe2000bf06270 */
[----:B------:R-:W-:Y:S02]  /*01c0*/  IMAD.MOV.U32 R4, RZ, RZ, -0x1 ;  /* 0xffffffffff047424 */ /* 0x000fe400078e00ff */
[----:B0-----:R-:W-:-:S06]  /*01d0*/  IMAD.MOV.U32 R2, RZ, RZ, -0x1 ;  /* 0xffffffffff027424 */ /* 0x001fcc00078e00ff */
[----:B------:R-:W-:Y:S05]  /*01e0*/  BRA.U !UP0, `(.L_x_3) ;  /* 0x0000000508d47547 */ /* 0x000fea000b800000 */
[----:B------:R-:W-:Y:S01]  /*01f0*/  UISETP.GE.U32.AND UP0, UPT, UR7, 0x8, UPT ;  /* 0x000000080700788c */ /* 0x000fe2000bf06070 */
[----:B------:R-:W-:Y:S01]  /*0200*/  IMAD.MOV.U32 R2, RZ, RZ, -0x1 ;  /* 0xffffffffff027424 */ /* 0x000fe200078e00ff */
[----:B------:R-:W-:Y:S01]  /*0210*/  ULOP3.LUT UR6, UR7, 0x7, URZ, 0xc0, !UPT ;  /* 0x0000000707067892 */ /* 0x000fe2000f8ec0ff */
[----:B------:R-:W-:Y:S02]  /*0220*/  IMAD.MOV.U32 R3, RZ, RZ, RZ ;  /* 0x000000ffff037224 */ /* 0x000fe400078e00ff */
[----:B------:R-:W-:Y:S01]  /*0230*/  IMAD.MOV.U32 R4, RZ, RZ, -0x1 ;  /* 0xffffffffff047424 */ /* 0x000fe200078e00ff */
[----:B------:R-:W-:-:S03]  /*0240*/  UISETP.NE.AND UP1, UPT, UR6, URZ, UPT ;  /* 0x000000ff0600728c */ /* 0x000fc6000bf25270 */
[----:B------:R-:W-:Y:S08]  /*0250*/  BRA.U !UP0, `(.L_x_4) ;  /* 0x0000000108cc7547 */ /* 0x000ff0000b800000 */
[----:B------:R-:W0:Y:S01]  /*0260*/  S2UR UR5, SR_CgaCtaId ;  /* 0x00000000000579c3 */ /* 0x000e220000008800 */
[----:B------:R-:W-:Y:S01]  /*0270*/  UMOV UR4, 0x400 ;  /* 0x0000040000047882 */ /* 0x000fe20000000000 */
[----:B------:R-:W-:Y:S02]  /*0280*/  IMAD.MOV.U32 R2, RZ, RZ, -0x1 ;  /* 0xffffffffff027424 */ /* 0x000fe400078e00ff */
[----:B------:R-:W-:Y:S01]  /*0290*/  IMAD.MOV.U32 R5, RZ, RZ, RZ ;  /* 0x000000ffff057224 */ /* 0x000fe200078e00ff */
[----:B0-----:R-:W-:Y:S02]  /*02a0*/  ULEA UR4, UR5, UR4, 0x18 ;  /* 0x0000000405047291 */ /* 0x001fe4000f8ec0ff */
[----:B------:R-:W-:Y:S02]  /*02b0*/  ULOP3.LUT UR5, UR7, 0x7ffffff8, URZ, 0xc0, !UPT ;  /* 0x7ffffff807057892 */ /* 0x000fe4000f8ec0ff */
[----:B------:R-:W-:-:S04]  /*02c0*/  UIADD3 UR4, UPT, UPT, UR4, 0x10, URZ ;  /* 0x0000001004047890 */ /* 0x000fc8000fffe0ff */
[----:B------:R-:W-:-:S08]  /*02d0*/  IMAD.U32 R3, RZ, RZ, UR5 ;  /* 0x00000005ff037e24 */ /* 0x000fd0000f8e00ff */
.L_x_5:
[----:B------:R-:W0:Y:S01]  /*02e0*/  LDS.128 R8, [UR4+-0x10] ;  /* 0xfffff004ff087984 */ /* 0x000e220008000c00 */
[----:B------:R-:W-:Y:S02]  /*02f0*/  IMAD.MOV.U32 R16, RZ, RZ, R4 ;  /* 0x000000ffff107224 */ /* 0x000fe400078e0004 */
[C---:B------:R-:W-:Y:S01]  /*0300*/  VIADD R4, R5.reuse, 0x1 ;  /* 0x0000000105047836 */ /* 0x040fe20000000000 */
[----:B------:R-:W1:Y:S01]  /*0310*/  LDS.128 R12, [UR4] ;  /* 0x00000004ff0c7984 */ /* 0x000e620008000c00 */
[C---:B------:R-:W-:Y:S01]  /*0320*/  VIADD R7, R5.reuse, 0x2 ;  /* 0x0000000205077836 */ /* 0x040fe20000000000 */
[----:B------:R-:W-:Y:S01]  /*0330*/  ISETP.NE.AND P0, PT, R16, -0x1, PT ;  /* 0xffffffff1000780c */ /* 0x000fe20003f05270 */
[C---:B------:R-:W-:Y:S01]  /*0340*/  VIADD R6, R5.reuse, 0x3 ;  /* 0x0000000305067836 */ /* 0x040fe20000000000 */
[----:B------:R-:W-:Y:S01]  /*0350*/  UIADD3 UR4, UPT, UPT, UR4, 0x20, URZ ;  /* 0x0000002004047890 */ /* 0x000fe2000fffe0ff */
[----:B0-----:R-:W-:Y:S01]  /*0360*/  ISETP.NE.AND P5, PT, R8, 0x1, PT ;  /* 0x000000010800780c */ /* 0x001fe20003fa5270 */
[----:B------:R-:W-:Y:S01]  /*0370*/  VIADD R8, R5, 0x5 ;  /* 0x0000000505087836 */ /* 0x000fe20000000000 */
[----:B------:R-:W-:Y:S01]  /*0380*/  ISETP.NE.AND P6, PT, R9, 0x1, PT ;  /* 0x000000010900780c */ /* 0x000fe20003fc5270 */
[----:B------:R-:W-:Y:S01]  /*0390*/  VIADD R9, R5, 0x4 ;  /* 0x0000000405097836 */ /* 0x000fe20000000000 */
[----:B------:R-:W-:-:S02]  /*03a0*/  ISETP.NE.AND P4, PT, R10, 0x1, PT ;  /* 0x000000010a00780c */ /* 0x000fc40003f85270 */
[----:B------:R-:W-:Y:S01]  /*03b0*/  ISETP.NE.AND P3, PT, R11, 0x1, PT ;  /* 0x000000010b00780c */ /* 0x000fe20003f65270 */
[----:B------:R-:W-:Y:S01]  /*03c0*/  VIADD R11, R5, 0x6 ;  /* 0x00000006050b7836 */ /* 0x000fe20000000000 */
[----:B-1----:R-:W-:-:S05]  /*03d0*/  ISETP.NE.AND P2, PT, R12, 0x1, PT ;  /* 0x000000010c00780c */ /* 0x002fca0003f45270 */
[----:B------:R-:W-:-:S04]  /*03e0*/  @!P5 SEL R16, R5, R16, !P0 ;  /* 0x000000100510d207 */ /* 0x000fc80004000000 */
[----:B------:R-:W-:-:S04]  /*03f0*/  ISETP.NE.AND P0, PT, R16, -0x1, PT ;  /* 0xffffffff1000780c */ /* 0x000fc80003f05270 */
[----:B------:R-:W-:Y:S02]  /*0400*/  @!P6 SEL R16, R4, R16, !P0 ;  /* 0x000000100410e207 */ /* 0x000fe40004000000 */
[C---:B------:R-:W-:Y:S01]  /*0410*/  @P6 SEL R4, R5.reuse, R2, !P5 ;  /* 0x0000000205046207 */ /* 0x040fe20006800000 */
[C---:B------:R-:W-:Y:S01]  /*0420*/  VIADD R2, R5.reuse, 0x7 ;  /* 0x0000000705027836 */ /* 0x040fe20000000000 */
[----:B------:R-:W-:Y:S01]  /*0430*/  ISETP.NE.AND P0, PT, R16, -0x1, PT ;  /* 0xffffffff1000780c */ /* 0x000fe20003f05270 */
[----:B------:R-:W-:Y:S01]  /*0440*/  VIADD R5, R5, 0x8 ;  /* 0x0000000805057836 */ /* 0x000fe20000000000 */
[----:B------:R-:W-:Y:S02]  /*0450*/  ISETP.NE.AND P5, PT, R15, 0x1, PT ;  /* 0x000000010f00780c */ /* 0x000fe40003fa5270 */
[----:B------:R-:W-:-:S04]  /*0460*/  @!P4 SEL R16, R7, R16, !P0 ;  /* 0x000000100710c207 */ /* 0x000fc80004000000 */
[----:B------:R-:W-:-:S04]  /*0470*/  ISETP.NE.AND P0, PT, R16, -0x1, PT ;  /* 0xffffffff1000780c */ /* 0x000fc80003f05270 */
[----:B------:R-:W-:Y:S02]  /*0480*/  @!P3 SEL R16, R6, R16, !P0 ;  /* 0x000000100610b207 */ /* 0x000fe40004000000 */
[----:B------:R-:W-:Y:S02]  /*0490*/  ISETP.NE.AND P0, PT, R13, 0x1, PT ;  /* 0x000000010d00780c */ /* 0x000fe40003f05270 */
[----:B------:R-:W-:Y:S02]  /*04a0*/  ISETP.NE.AND P1, PT, R16, -0x1, PT ;  /* 0xffffffff1000780c */ /* 0x000fe40003f25270 */
[----:B------:R-:W-:Y:S02]  /*04b0*/  @P3 SEL R6, R7, R4, !P4 ;  /* 0x0000000407063207 */ /* 0x000fe40006000000 */
[----:B------:R-:W-:-:S04]  /*04c0*/  @!P2 SEL R16, R9, R16, !P1 ;  /* 0x000000100910a207 */ /* 0x000fc80004800000 */
[----:B------:R-:W-:-:S04]  /*04d0*/  ISETP.NE.AND P1, PT, R16, -0x1, PT ;  /* 0xffffffff1000780c */ /* 0x000fc80003f25270 */
[----:B------:R-:W-:Y:S02]  /*04e0*/  @!P0 SEL R16, R8, R16, !P1 ;  /* 0x0000001008108207 */ /* 0x000fe40004800000 */
[----:B------:R-:W-:Y:S02]  /*04f0*/  ISETP.NE.AND P1, PT, R14, 0x1, PT ;  /* 0x000000010e00780c */ /* 0x000fe40003f25270 */
[----:B------:R-:W-:Y:S02]  /*0500*/  ISETP.NE.AND P6, PT, R16, -0x1, PT ;  /* 0xffffffff1000780c */ /* 0x000fe40003fc5270 */
[----:B------:R-:W-:Y:S02]  /*0510*/  @P0 SEL R8, R9, R6, !P2 ;  /* 0x0000000609080207 */ /* 0x000fe40005000000 */
[----:B------:R-:W-:-:S07]  /*0520*/  ISETP.NE.AND P0, PT, R5, R3, PT ;  /* 0x000000030500720c */ /* 0x000fce0003f05270 */
[----:B------:R-:W-:-:S04]  /*0530*/  @!P1 SEL R16, R11, R16, !P6 ;  /* 0x000000100b109207 */ /* 0x000fc80007000000 */
[----:B------:R-:W-:-:S04]  /*0540*/  ISETP.NE.AND P3, PT, R16, -0x1, PT ;  /* 0xffffffff1000780c */ /* 0x000fc80003f65270 */
[----:B------:R-:W-:Y:S02]  /*0550*/  @!P5 SEL R16, R2, R16, !P3 ;  /* 0x000000100210d207 */ /* 0x000fe40005800000 */
[----:B------:R-:W-:-:S03]  /*0560*/  @P5 SEL R2, R11, R8, !P1 ;  /* 0x000000080b025207 */ /* 0x000fc60004800000 */
[----:B------:R-:W-:Y:S01]  /*0570*/  IMAD.MOV.U32 R4, RZ, RZ, R16 ;  /* 0x000000ffff047224 */ /* 0x000fe200078e0010 */
[----:B------:R-:W-:Y:S06]  /*0580*/  @P0 BRA `(.L_x_5) ;  /* 0xfffffffc00540947 */ /* 0x000fec000383ffff */
.L_x_4:
[----:B------:R-:W-:Y:S05]  /*0590*/  BRA.U !UP1, `(.L_x_3) ;  /* 0x0000000109e87547 */ /* 0x000fea000b800000 */
[----:B------:R-:W-:Y:S02]  /*05a0*/  UISETP.GE.U32.AND UP0, UPT, UR6, 0x4, UPT ;  /* 0x000000040600788c */ /* 0x000fe4000bf06070 */
[----:B------:R-:W-:-:S04]  /*05b0*/  ULOP3.LUT UR4, UR7, 0x3, URZ, 0xc0, !UPT ;  /* 0x0000000307047892 */ /* 0x000fc8000f8ec0ff */
[----:B------:R-:W-:-:S03]  /*05c0*/  UISETP.NE.AND UP1, UPT, UR4, URZ, UPT ;  /* 0x000000ff0400728c */ /* 0x000fc6000bf25270 */
[----:B------:R-:W-:Y:S08]  /*05d0*/  BRA.U !UP0, `(.L_x_6) ;  /* 0x0000000108607547 */ /* 0x000ff0000b800000 */
[----:B------:R-:W0:Y:S01]  /*05e0*/  S2R R6, SR_CgaCtaId ;  /* 0x0000000000067919 */ /* 0x000e220000008800 */
[----:B------:R-:W-:Y:S02]  /*05f0*/  MOV R5, 0x400 ;  /* 0x0000040000057802 */ /* 0x000fe40000000f00 */
[----:B------:R-:W-:Y:S02]  /*0600*/  ISETP.NE.AND P1, PT, R4, -0x1, PT ;  /* 0xffffffff0400780c */ /* 0x000fe40003f25270 */
[----:B0-----:R-:W-:-:S05]  /*0610*/  LEA R6, R6, R5, 0x18 ;  /* 0x0000000506067211 */ /* 0x001fca00078ec0ff */
[----:B------:R-:W-:-:S05]  /*0620*/  IMAD R5, R3, 0x4, R6 ;  /* 0x0000000403057824 */ /* 0x000fca00078e0206 */
[----:B------:R-:W0:Y:S04]  /*0630*/  LDS.64 R6, [R5] ;  /* 0x0000000005067984 */ /* 0x000e280000000a00 */
[----:B------:R-:W1:Y:S01]  /*0640*/  LDS.64 R8, [R5+0x8] ;  /* 0x0000080005087984 */ /* 0x000e620000000a00 */
[----:B0-----:R-:W-:Y:S01]  /*0650*/  ISETP.NE.AND P0, PT, R6, 0x1, PT ;  /* 0x000000010600780c */ /* 0x001fe20003f05270 */
[----:B------:R-:W-:Y:S01]  /*0660*/  VIADD R6, R3, 0x2 ;  /* 0x0000000203067836 */ /* 0x000fe20000000000 */
[----:B------:R-:W-:Y:S01]  /*0670*/  ISETP.NE.AND P2, PT, R7, 0x1, PT ;  /* 0x000000010700780c */ /* 0x000fe20003f45270 */
[----:B------:R-:W-:Y:S01]  /*0680*/  VIADD R7, R3, 0x1 ;  /* 0x0000000103077836 */ /* 0x000fe20000000000 */
[----:B-1----:R-:W-:Y:S02]  /*0690*/  ISETP.NE.AND P3, PT, R8, 0x1, PT ;  /* 0x000000010800780c */ /* 0x002fe40003f65270 */
[----:B------:R-:W-:-:S07]  /*06a0*/  ISETP.NE.AND P4, PT, R9, 0x1, PT ;  /* 0x000000010900780c */ /* 0x000fce0003f85270 */
[----:B------:R-:W-:-:S04]  /*06b0*/  @!P0 SEL R4, R3, R4, !P1 ;  /* 0x0000000403048207 */ /* 0x000fc80004800000 */
[----:B------:R-:W-:-:S04]  /*06c0*/  ISETP.NE.AND P1, PT, R4, -0x1, PT ;  /* 0xffffffff0400780c */ /* 0x000fc80003f25270 */
[----:B------:R-:W-:Y:S02]  /*06d0*/  @!P2 SEL R4, R7, R4, !P1 ;  /* 0x000000040704a207 */ /* 0x000fe40004800000 */
[C---:B------:R-:W-:Y:S01]  /*06e0*/  @P2 SEL R7, R3.reuse, R2, !P0 ;  /* 0x0000000203072207 */ /* 0x040fe20004000000 */
[C---:B------:R-:W-:Y:S01]  /*06f0*/  VIADD R2, R3.reuse, 0x3 ;  /* 0x0000000303027836 */ /* 0x040fe20000000000 */
[----:B------:R-:W-:Y:S01]  /*0700*/  ISETP.NE.AND P1, PT, R4, -0x1, PT ;  /* 0xffffffff0400780c */ /* 0x000fe20003f25270 */
[----:B------:R-:W-:-:S03]  /*0710*/  VIADD R3, R3, 0x4 ;  /* 0x0000000403037836 */ /* 0x000fc60000000000 */
[----:B------:R-:W-:-:S04]  /*0720*/  @!P3 SEL R4, R6, R4, !P1 ;  /* 0x000000040604b207 */ /* 0x000fc80004800000 */
[----:B------:R-:W-:-:S04]  /*0730*/  ISETP.NE.AND P0, PT, R4, -0x1, PT ;  /* 0xffffffff0400780c */ /* 0x000fc80003f05270 */
[----:B------:R-:W-:Y:S02]  /*0740*/  @!P4 SEL R4, R2, R4, !P0 ;  /* 0x000000040204c207 */ /* 0x000fe40004000000 */
[----:B------:R-:W-:-:S07]  /*0750*/  @P4 SEL R2, R6, R7, !P3 ;  /* 0x0000000706024207 */ /* 0x000fce0005800000 */
.L_x_6:
[----:B------:R-:W-:Y:S05]  /*0760*/  BRA.U !UP1, `(.L_x_3) ;  /* 0x0000000109747547 */ /* 0x000fea000b800000 */
[----:B------:R-:W-:Y:S02]  /*0770*/  UISETP.NE.AND UP0, UPT, UR4, 0x1, UPT ;  /* 0x000000010400788c */ /* 0x000fe4000bf05270 */
[----:B------:R-:W-:-:S04]  /*0780*/  ULOP3.LUT UR5, UR7, 0x1, URZ, 0xc0, !UPT ;  /* 0x0000000107057892 */ /* 0x000fc8000f8ec0ff */
[----:B------:R-:W-:-:S03]  /*0790*/  UISETP.NE.U32.AND UP1, UPT, UR5, 0x1, UPT ;  /* 0x000000010500788c */ /* 0x000fc6000bf25070 */
[----:B------:R-:W-:Y:S08]  /*07a0*/  BRA.U !UP0, `(.L_x_7) ;  /* 0x00000001083c7547 */ /* 0x000ff0000b800000 */
[----:B------:R-:W0:Y:S01]  /*07b0*/  S2R R6, SR_CgaCtaId ;  /* 0x0000000000067919 */ /* 0x000e220000008800 */
[----:B------:R-:W-:Y:S02]  /*07c0*/  MOV R5, 0x400 ;  /* 0x0000040000057802 */ /* 0x000fe40000000f00 */
[----:B------:R-:W-:Y:S02]  /*07d0*/  ISETP.NE.AND P1, PT, R4, -0x1, PT ;  /* 0xffffffff0400780c */ /* 0x000fe40003f25270 */
[----:B0-----:R-:W-:Y:S01]  /*07e0*/  LEA R6, R6, R5, 0x18 ;  /* 0x0000000506067211 */ /* 0x001fe200078ec0ff */
[----:B------:R-:W-:-:S04]  /*07f0*/  VIADD R5, R3, 0x1 ;  /* 0x0000000103057836 */ /* 0x000fc80000000000 */
[----:B------:R-:W-:-:S06]  /*0800*/  IMAD R6, R3, 0x4, R6 ;  /* 0x0000000403067824 */ /* 0x000fcc00078e0206 */
[----:B------:R-:W0:Y:S02]  /*0810*/  LDS.64 R6, [R6] ;  /* 0x0000000006067984 */ /* 0x000e240000000a00 */
[----:B0-----:R-:W-:Y:S02]  /*0820*/  ISETP.NE.AND P0, PT, R6, 0x1, PT ;  /* 0x000000010600780c */ /* 0x001fe40003f05270 */
[----:B------:R-:W-:-:S11]  /*0830*/  ISETP.NE.AND P2, PT, R7, 0x1, PT ;  /* 0x000000010700780c */ /* 0x000fd60003f45270 */
[----:B------:R-:W-:-:S04]  /*0840*/  @!P0 SEL R4, R3, R4, !P1 ;  /* 0x0000000403048207 */ /* 0x000fc80004800000 */
[----:B------:R-:W-:-:S04]  /*0850*/  ISETP.NE.AND P1, PT, R4, -0x1, PT ;  /* 0xffffffff0400780c */ /* 0x000fc80003f25270 */
[----:B------:R-:W-:Y:S02]  /*0860*/  @!P2 SEL R4, R5, R4, !P1 ;  /* 0x000000040504a207 */ /* 0x000fe40004800000 */
[C---:B------:R-:W-:Y:S01]  /*0870*/  @P2 SEL R5, R3.reuse, R2, !P0 ;  /* 0x0000000203052207 */ /* 0x040fe20004000000 */
[----:B------:R-:W-:-:S04]  /*0880*/  VIADD R3, R3, 0x2 ;  /* 0x0000000203037836 */ /* 0x000fc80000000000 */
[----:B------:R-:W-:-:S07]  /*0890*/  IMAD.MOV.U32 R2, RZ, RZ, R5 ;  /* 0x000000ffff027224 */ /* 0x000fce00078e0005 */
.L_x_7:
[----:B------:R-:W-:Y:S05]  /*08a0*/  BRA.U UP1, `(.L_x_3) ;  /* 0x0000000101247547 */ /* 0x000fea000b800000 */
[----:B------:R-:W0:Y:S01]  /*08b0*/  S2R R6, SR_CgaCtaId ;  /* 0x0000000000067919 */ /* 0x000e220000008800 */
[----:B------:R-:W-:Y:S02]  /*08c0*/  MOV R5, 0x400 ;  /* 0x0000040000057802 */ /* 0x000fe40000000f00 */
[----:B------:R-:W-:Y:S02]  /*08d0*/  ISETP.NE.AND P1, PT, R4, -0x1, PT ;  /* 0xffffffff0400780c */ /* 0x000fe40003f25270 */
[----:B0-----:R-:W-:-:S05]  /*08e0*/  LEA R6, R6, R5, 0x18 ;  /* 0x0000000506067211 */ /* 0x001fca00078ec0ff */
[----:B------:R-:W-:-:S06]  /*08f0*/  IMAD R5, R3, 0x4, R6 ;  /* 0x0000000403057824 */ /* 0x000fcc00078e0206 */
[----:B------:R-:W0:Y:S02]  /*0900*/  LDS R5, [R5] ;  /* 0x0000000005057984 */ /* 0x000e240000000800 */
[----:B0-----:R-:W-:-:S04]  /*0910*/  ISETP.NE.AND P0, PT, R5, 0x1, PT ;  /* 0x000000010500780c */ /* 0x001fc80003f05270 */
[----:B------:R-:W-:-:S09]  /*0920*/  SEL R2, R3, R2, !P0 ;  /* 0x0000000203027207 */ /* 0x000fd20004000000 */
[----:B------:R-:W-:-:S07]  /*0930*/  @!P0 SEL R4, R3, R4, !P1 ;  /* 0x0000000403048207 */ /* 0x000fce0004800000 */
.L_x_3:
[----:B------:R-:W-:-:S04]  /*0940*/  ISETP.NE.AND P0, PT, R2, -0x1, PT ;  /* 0xffffffff0200780c */ /* 0x000fc80003f05270 */
[----:B------:R-:W-:-:S13]  /*0950*/  ISETP.NE.AND P0, PT, R4, -0x1, P0 ;  /* 0xffffffff0400780c */ /* 0x000fda0000705270 */
[----:B------:R-:W0:Y:S02]  /*0960*/  @!P0 LDC.64 R6, c[0x0][0x388] ;  /* 0x0000e200ff068b82 */ /* 0x000e240000000a00 */
[----:B0-----:R-:W-:-:S05]  /*0970*/  @!P0 IMAD.WIDE R6, R0, 0x4, R6 ;  /* 0x0000000400068825 */ /* 0x001fca00078e0206 */
[----:B------:R0:W-:Y:S01]  /*0980*/  @!P0 STG.E desc[UR8][R6.64], RZ ;  /* 0x000000ff06008986 */ /* 0x0001e2000c101908 */
[----:B------:R-:W-:Y:S05]  /*0990*/  @!P0 EXIT ;  /* 0x000000000000894d */ /* 0x000fea0003800000 */
[----:B0-----:R-:W0:Y:S01]  /*09a0*/  LDC.64 R6, c[0x0][0x388] ;  /* 0x0000e200ff067b82 */ /* 0x001e220000000a00 */
[----:B------:R-:W-:Y:S01]  /*09b0*/  IADD3 R3, PT, PT, R2, 0x1, -R4 ;  /* 0x0000000102037810 */ /* 0x000fe20007ffe804 */
[----:B0-----:R-:W-:-:S05]  /*09c0*/  IMAD.WIDE R6, R0, 0x4, R6 ;  /* 0x0000000400067825 */ /* 0x001fca00078e0206 */
[----:B------:R-:W-:Y:S01]  /*09d0*/  STG.E desc[UR8][R6.64], R3 ;  /* 0x0000000306007986 */ /* 0x000fe2000c101908 */
[----:B------:R-:W-:Y:S05]  /*09e0*/  EXIT ;  /* 0x000000000000794d */ /* 0x000fea0003800000 */
.L_x_8:
[----:B------:R-:W-:-:S00]  /*09f0*/  BRA `(.L_x_8) ;  /* 0xfffffffc00fc7947 */ /* 0x000fc0000383ffff */
[----:B------:R-:W-:-:S00]  /*0a00*/  NOP ;  /* 0x0000000000007918 */ /* 0x000fc00000000000 */
[----:B------:R-:W-:-:S00]  /*0a10*/  NOP ;  /* 0x0000000000007918 */ /* 0x000fc00000000000 */
[----:B------:R-:W-:-:S00]  /*0a20*/  NOP ;  /* 0x0000000000007918 */ /* 0x000fc00000000000 */
[----:B------:R-:W-:-:S00]  /*0a30*/  NOP ;  /* 0x0000000000007918 */ /* 0x000fc00000000000 */
[----:B------:R-:W-:-:S00]  /*0a40*/  NOP ;  /* 0x0000000000007918 */ /* 0x000fc00000000000 */
[----:B------:R-:W-:-:S00]  /*0a50*/  NOP ;  /* 0x0000000000007918 */ /* 0x000fc00000000000 */
[----:B------:R-:W-:-:S00]  /*0a60*/  NOP ;  /* 0x0000000000007918 */ /* 0x000fc00000000000 */
[----:B------:R-:W-:-:S00]  /*0a70*/  NOP ;  /* 0x0000000000007918 */ /* 0x000fc00000000000 */
.L_x_16:


//--------------------- .text._Z16findWidthsSimplePKiPiii --------------------------
	.section	.text._Z16findWidthsSimplePKiPiii,"ax",@progbits
	.align	128
        .global         _Z16findWidthsSimplePKiPiii
        .type           _Z16findWidthsSimplePKiPiii,@function
        .size           _Z16findWidthsSimplePKiPiii,(.L_x_17 - _Z16findWidthsSimplePKiPiii)
        .other          _Z16findWidthsSimplePKiPiii,@"STO_CUDA_ENTRY STV_DEFAULT"
_Z16findWidthsSimplePKiPiii:
.text._Z16findWidthsSimplePKiPiii:
        /* <DEDUP_REMOVED lines=9> */
[----:B------:R-:W-:Y:S02]  /*0090*/  IMAD.MOV.U32 R5, RZ, RZ, -0x1 ;  /* 0xffffffffff057424 */ /* 0x000fe400078e00ff */
[----:B------:R-:W-:Y:S01]  /*00a0*/  IMAD.MOV.U32 R4, RZ, RZ, -0x1 ;  /* 0xffffffffff047424 */ /* 0x000fe200078e00ff */
[----:B------:R-:W1:Y:S01]  /*00b0*/  LDCU.64 UR10, c[0x0][0x358] ;  /* 0x00006b00ff0a77ac */ /* 0x000e620008000a00 */
[----:B0-----:R-:W-:-:S09]  /*00c0*/  UISETP.GE.AND UP0, UPT, UR6, 0x1, UPT ;  /* 0x000000010600788c */ /* 0x001fd2000bf06270 */
[----:B-1----:R-:W-:Y:S05]  /*00d0*/  BRA.U !UP0, `(.L_x_9) ;  /* 0x0000000d083c7547 */ /* 0x002fea000b800000 */
[----:B------:R-:W-:Y:S02]  /*00e0*/  UISETP.GE.U32.AND UP1, UPT, UR6, 0x10, UPT ;  /* 0x000000100600788c */ /* 0x000fe4000bf26070 */
[----:B------:R-:W-:Y:S01]  /*00f0*/  IMAD R7, R0, UR6, RZ ;  /* 0x0000000600077c24 */ /* 0x000fe2000f8e02ff */
[----:B------:R-:W-:Y:S01]  /*0100*/  ULOP3.LUT UR7, UR6, 0xf, URZ, 0xc0, !UPT ;  /* 0x0000000f06077892 */ /* 0x000fe2000f8ec0ff */
[----:B------:R-:W-:Y:S02]  /*0110*/  IMAD.MOV.U32 R4, RZ, RZ, -0x1 ;  /* 0xffffffffff047424 */ /* 0x000fe400078e00ff */
[----:B------:R-:W-:Y:S01]  /*0120*/  IMAD.MOV.U32 R6, RZ, RZ, RZ ;  /* 0x000000ffff067224 */ /* 0x000fe200078e00ff */
[----:B------:R-:W-:Y:S01]  /*0130*/  UISETP.NE.AND UP0, UPT, UR7, URZ, UPT ;  /* 0x000000ff0700728c */ /* 0x000fe2000bf05270 */
[----:B------:R-:W-:Y:S01]  /*0140*/  IMAD.MOV.U32 R5, RZ, RZ, -0x1 ;  /* 0xffffffffff057424 */ /* 0x000fe200078e00ff */
[----:B------:R-:W-:Y:S09]  /*0150*/  BRA.U !UP1, `(.L_x_10) ;  /* 0x0000000509987547 */ /* 0x000ff2000b800000 */
[----:B------:R-:W0:Y:S01]  /*0160*/  LDCU.64 UR4, c[0x0][0x380] ;  /* 0x00007000ff0477ac */ /* 0x000e220008000a00 */
[----:B------:R-:W-:Y:S02]  /*0170*/  IMAD.MOV.U32 R4, RZ, RZ, -0x1 ;  /* 0xffffffffff047424 */ /* 0x000fe400078e00ff */
[----:B------:R-:W-:Y:S01]  /*0180*/  IMAD.MOV.U32 R9, RZ, RZ, RZ ;  /* 0x000000ffff097224 */ /* 0x000fe200078e00ff */
[----:B------:R-:W-:Y:S01]  /*0190*/  ULOP3.LUT UR8, UR6, 0x7ffffff0, URZ, 0xc0, !UPT ;  /* 0x7ffffff006087892 */ /* 0x000fe2000f8ec0ff */
[----:B------:R-:W-:-:S05]  /*01a0*/  IMAD.MOV.U32 R8, RZ, RZ, R7 ;  /* 0x000000ffff087224 */ /* 0x000fca00078e0007 */
[----:B------:R-:W-:Y:S01]  /*01b0*/  IMAD.U32 R6, RZ, RZ, UR8 ;  /* 0x00000008ff067e24 */ /* 0x000fe2000f8e00ff */
[----:B0-----:R-:W-:-:S04]  /*01c0*/  UIADD3 UR4, UP1, UPT, UR4, 0x20, URZ ;  /* 0x0000002004047890 */ /* 0x001fc8000ff3e0ff */
[----:B------:R-:W-:-:S12]  /*01d0*/  UIADD3.X UR5, UPT, UPT, URZ, UR5, URZ, UP1, !UPT ;  /* 0x00000005ff057290 */ /* 0x000fd80008ffe4ff */
.L_x_11:
[----:B------:R-:W-:Y:S02]  /*01e0*/  IMAD.U32 R2, RZ, RZ, UR4 ;  /* 0x00000004ff027e24 */ /* 0x000fe4000f8e00ff */
[----:B------:R-:W-:Y:S02]  /*01f0*/  IMAD.U32 R3, RZ, RZ, UR5 ;  /* 0x00000005ff037e24 */ /* 0x000fe4000f8e00ff */
[----:B------:R-:W-:-:S05]  /*0200*/  IMAD.WIDE R2, R8, 0x4, R2 ;  /* 0x0000000408027825 */ /* 0x000fca00078e0202 */
[----:B------:R-:W2:Y:S04]  /*0210*/  LDG.E R25, desc[UR10][R2.64+-0x20] ;  /* 0xffffe00a02197981 */ /* 0x000ea8000c1e1900 */
[----:B------:R-:W3:Y:S04]  /*0220*/  LDG.E R20, desc[UR10][R2.64+-0x1c] ;  /* 0xffffe40a02147981 */ /* 0x000ee8000c1e1900 */
[----:B------:R-:W4:Y:S04]  /*0230*/  LDG.E R21, desc[UR10][R2.64+-0x18] ;  /* 0xffffe80a02157981 */ /* 0x000f28000c1e1900 */
[----:B------:R-:W5:Y:S04]  /*0240*/  LDG.E R22, desc[UR10][R2.64+-0x14] ;  /* 0xffffec0a02167981 */ /* 0x000f68000c1e1900 */
        /* <DEDUP_REMOVED lines=11> */
[----:B------:R0:W5:Y:S01]  /*0300*/  LDG.E R19, desc[UR10][R2.64+0x1c] ;  /* 0x00001c0a02137981 */ /* 0x000162000c1e1900 */
[----:B------:R-:W-:Y:S01]  /*0310*/  ISETP.NE.AND P1, PT, R5, -0x1, PT ;  /* 0xffffffff0500780c */ /* 0x000fe20003f25270 */
[----:B------:R-:W-:-:S02]  /*0320*/  VIADD R8, R8, 0x10 ;  /* 0x0000001008087836 */ /* 0x000fc40000000000 */
[C---:B0-----:R-:W-:Y:S02]  /*0330*/  VIADD R2, R9.reuse, 0x2 ;  /* 0x0000000209027836 */ /* 0x041fe40000000000 */
[----:B------:R-:W-:Y:S01]  /*0340*/  VIADD R3, R9, 0x4 ;  /* 0x0000000409037836 */ /* 0x000fe20000000000 */
[----:B--2---:R-:W-:Y:S02]  /*0350*/  ISETP.NE.AND P2, PT, R25, 0x1, PT ;  /* 0x000000011900780c */ /* 0x004fe40003f45270 */
[----:B---3--:R-:W-:Y:S01]  /*0360*/  ISETP.NE.AND P0, PT, R20, 0x1, PT ;  /* 0x000000011400780c */ /* 0x008fe20003f05270 */
[----:B------:R-:W-:-:S10]  /*0370*/  VIADD R20, R9, 0x1 ;  /* 0x0000000109147836 */ /* 0x000fd40000000000 */
[----:B------:R-:W-:Y:S02]  /*0380*/  @!P2 SEL R5, R9, R5, !P1 ;  /* 0x000000050905a207 */ /* 0x000fe40004800000 */
[----:B----4-:R-:W-:Y:S02]  /*0390*/  ISETP.NE.AND P1, PT, R21, 0x1, PT ;  /* 0x000000011500780c */ /* 0x010fe40003f25270 */
[----:B------:R-:W-:Y:S02]  /*03a0*/  ISETP.NE.AND P3, PT, R5, -0x1, PT ;  /* 0xffffffff0500780c */ /* 0x000fe40003f65270 */
[----:B-----5:R-:W-:Y:S02]  /*03b0*/  ISETP.NE.AND P5, PT, R23, 0x1, PT ;  /* 0x000000011700780c */ /* 0x020fe40003fa5270 */
[----:B------:R-:W-:Y:S02]  /*03c0*/  @!P0 SEL R5, R20, R5, !P3 ;  /* 0x0000000514058207 */ /* 0x000fe40005800000 */
[----:B------:R-:W-:Y:S01]  /*03d0*/  ISETP.NE.AND P3, PT, R22, 0x1, PT ;  /* 0x000000011600780c */ /* 0x000fe20003f65270 */
[----:B------:R-:W-:Y:S01]  /*03e0*/  VIADD R22, R9, 0x3 ;  /* 0x0000000309167836 */ /* 0x000fe20000000000 */
[----:B------:R-:W-:-:S02]  /*03f0*/  ISETP.NE.AND P4, PT, R5, -0x1, PT ;  /* 0xffffffff0500780c */ /* 0x000fc40003f85270 */
[----:B------:R-:W-:Y:S01]  /*0400*/  ISETP.NE.AND P6, PT, R24, 0x1, PT ;  /* 0x000000011800780c */ /* 0x000fe20003fc5270 */
[C---:B------:R-:W-:Y:S01]  /*0410*/  VIADD R24, R9.reuse, 0x5 ;  /* 0x0000000509187836 */ /* 0x040fe20000000000 */
[----:B------:R-:W-:Y:S02]  /*0420*/  @!P1 SEL R5, R2, R5, !P4 ;  /* 0x0000000502059207 */ /* 0x000fe40006000000 */
[C---:B------:R-:W-:Y:S01]  /*0430*/  @P0 SEL R20, R9.reuse, R4, !P2 ;  /* 0x0000000409140207 */ /* 0x040fe20005000000 */
[----:B------:R-:W-:Y:S01]  /*0440*/  VIADD R4, R9, 0x6 ;  /* 0x0000000609047836 */ /* 0x000fe20000000000 */
[----:B------:R-:W-:Y:S02]  /*0450*/  ISETP.NE.AND P4, PT, R5, -0x1, PT ;  /* 0xffffffff0500780c */ /* 0x000fe40003f85270 */
[----:B------:R-:W-:Y:S02]  /*0460*/  ISETP.NE.AND P2, PT, R17, 0x1, PT ;  /* 0x000000011100780c */ /* 0x000fe40003f45270 */
[----:B------:R-:W-:-:S02]  /*0470*/  @!P3 SEL R5, R22, R5, !P4 ;  /* 0x000000051605b207 */ /* 0x000fc40006000000 */
[----:B------:R-:W-:Y:S01]  /*0480*/  @P3 SEL R22, R2, R20, !P1 ;  /* 0x0000001402163207 */ /* 0x000fe20004800000 */
[----:B------:R-:W-:Y:S01]  /*0490*/  VIADD R2, R9, 0x8 ;  /* 0x0000000809027836 */ /* 0x000fe20000000000 */
[----:B------:R-:W-:Y:S02]  /*04a0*/  ISETP.NE.AND P4, PT, R5, -0x1, PT ;  /* 0xffffffff0500780c */ /* 0x000fe40003f85270 */
[----:B------:R-:W-:Y:S01]  /*04b0*/  ISETP.NE.AND P1, PT, R16, 0x1, PT ;  /* 0x000000011000780c */ /* 0x000fe20003f25270 */
[----:B------:R-:W-:Y:S01]  /*04c0*/  VIADD R16, R9, 0x9 ;  /* 0x0000000909107836 */ /* 0x000fe20000000000 */
[----:B------:R-:W-:-:S04]  /*04d0*/  @!P5 SEL R5, R3, R5, !P4 ;  /* 0x000000050305d207 */ /* 0x000fc80006000000 */
[----:B------:R-:W-:-:S04]  /*04e0*/  ISETP.NE.AND P4, PT, R5, -0x1, PT ;  /* 0xffffffff0500780c */ /* 0x000fc80003f85270 */
[----:B------:R-:W-:Y:S02]  /*04f0*/  @!P6 SEL R5, R24, R5, !P4 ;  /* 0x000000051805e207 */ /* 0x000fe40006000000 */
[----:B------:R-:W-:Y:S01]  /*0500*/  ISETP.NE.AND P4, PT, R18, 0x1, PT ;  /* 0x000000011200780c */ /* 0x000fe20003f85270 */
[----:B------:R-:W-:Y:S01]  /*0510*/  VIADD R18, R9, 0x7 ;  /* 0x0000000709127836 */ /* 0x000fe20000000000 */
[----:B------:R-:W-:Y:S02]  /*0520*/  ISETP.NE.AND P0, PT, R5, -0x1, PT ;  /* 0xffffffff0500780c */ /* 0x000fe40003f05270 */
[----:B------:R-:W-:Y:S01]  /*0530*/  @P6 SEL R24, R3, R22, !P5 ;  /* 0x0000001603186207 */ /* 0x000fe20006800000 */
[----:B------:R-:W-:Y:S01]  /*0540*/  VIADD R3, R9, 0xa ;  /* 0x0000000a09037836 */ /* 0x000fe20000000000 */
[----:B------:R-:W-:-:S07]  /*0550*/  ISETP.NE.AND P5, PT, R13, 0x1, PT ;  /* 0x000000010d00780c */ /* 0x000fce0003fa5270 */
[----:B------:R-:W-:-:S04]  /*0560*/  @!P4 SEL R5, R4, R5, !P0 ;  /* 0x000000050405c207 */ /* 0x000fc80004000000 */
[----:B------:R-:W-:-:S04]  /*0570*/  ISETP.NE.AND P0, PT, R5, -0x1, PT ;  /* 0xffffffff0500780c */ /* 0x000fc80003f05270 */
[----:B------:R-:W-:Y:S02]  /*0580*/  @!P2 SEL R5, R18, R5, !P0 ;  /* 0x000000051205a207 */ /* 0x000fe40004000000 */
[----:B------:R-:W-:Y:S02]  /*0590*/  ISETP.NE.AND P0, PT, R15, 0x1, PT ;  /* 0x000000010f00780c */ /* 0x000fe40003f05270 */
[----:B------:R-:W-:Y:S02]  /*05a0*/  ISETP.NE.AND P3, PT, R5, -0x1, PT ;  /* 0xffffffff0500780c */ /* 0x000fe40003f65270 */
[----:B------:R-:W-:Y:S01]  /*05b0*/  @P2 SEL R18, R4, R24, !P4 ;  /* 0x0000001804122207 */ /* 0x000fe20006000000 */
[C---:B------:R-:W-:Y:S01]  /*05c0*/  VIADD R4, R9.reuse, 0xf ;  /* 0x0000000f09047836 */ /* 0x040fe20000000000 */
[----:B------:R-:W-:Y:S01]  /*05d0*/  ISETP.NE.AND P2, PT, R12, 0x1, PT ;  /* 0x000000010c00780c */ /* 0x000fe20003f45270 */
[----:B------:R-:W-:-:S06]  /*05e0*/  VIADD R12, R9, 0xd ;  /* 0x0000000d090c7836 */ /* 0x000fcc0000000000 */
        /* <DEDUP_REMOVED lines=12> */
[----:B------:R-:W-:Y:S01]  /*06b0*/  ISETP.NE.AND P6, PT, R11, 0x1, PT ;  /* 0x000000010b00780c */ /* 0x000fe20003fc5270 */
[----:B------:R-:W-:Y:S01]  /*06c0*/  VIADD R11, R9, 0xc ;  /* 0x0000000c090b7836 */ /* 0x000fe20000000000 */
[----:B------:R-:W-:Y:S01]  /*06d0*/  ISETP.NE.AND P4, PT, R5, -0x1, PT ;  /* 0xffffffff0500780c */ /* 0x000fe20003f85270 */
[----:B------:R-:W-:Y:S01]  /*06e0*/  VIADD R9, R9, 0x10 ;  /* 0x0000001009097836 */ /* 0x000fe20000000000 */
[----:B------:R-:W-:-:S04]  /*06f0*/  @P5 SEL R14, R3, R16, !P3 ;  /* 0x00000010030e5207 */ /* 0x000fc80005800000 */
[----:B------:R-:W-:-:S05]  /*0700*/  ISETP.NE.AND P3, PT, R9, R6, PT ;  /* 0x000000060900720c */ /* 0x000fca0003f65270 */
[----:B------:R-:W-:-:S04]  /*0710*/  @!P6 SEL R5, R11, R5, !P4 ;  /* 0x000000050b05e207 */ /* 0x000fc80006000000 */
[----:B------:R-:W-:-:S04]  /*0720*/  ISETP.NE.AND P4, PT, R5, -0x1, PT ;  /* 0xffffffff0500780c */ /* 0x000fc80003f85270 */
[----:B------:R-:W-:Y:S02]  /*0730*/  @!P2 SEL R5, R12, R5, !P4 ;  /* 0x000000050c05a207 */ /* 0x000fe40006000000 */
[----:B------:R-:W-:Y:S02]  /*0740*/  ISETP.NE.AND P4, PT, R10, 0x1, PT ;  /* 0x000000010a00780c */ /* 0x000fe40003f85270 */
[----:B------:R-:W-:Y:S02]  /*0750*/  ISETP.NE.AND P1, PT, R5, -0x1, PT ;  /* 0xffffffff0500780c */ /* 0x000fe40003f25270 */
[----:B------:R-:W-:-:S09]  /*0760*/  @P2 SEL R12, R11, R14, !P6 ;  /* 0x0000000e0b0c2207 */ /* 0x000fd20007000000 */
[----:B------:R-:W-:-:S04]  /*0770*/  @!P4 SEL R5, R2, R5, !P1 ;  /* 0x000000050205c207 */ /* 0x000fc80004800000 */
[----:B------:R-:W-:-:S04]  /*0780*/  ISETP.NE.AND P1, PT, R5, -0x1, PT ;  /* 0xffffffff0500780c */ /* 0x000fc80003f25270 */
[----:B------:R-:W-:Y:S02]  /*0790*/  @!P0 SEL R5, R4, R5, !P1 ;  /* 0x0000000504058207 */ /* 0x000fe40004800000 */
[----:B------:R-:W-:Y:S01]  /*07a0*/  @P0 SEL R4, R2, R12, !P4 ;  /* 0x0000000c02040207 */ /* 0x000fe20006000000 */
[----:B------:R-:W-:Y:S06]  /*07b0*/  @P3 BRA `(.L_x_11) ;  /* 0xfffffff800883947 */ /* 0x000fec000383ffff */
.L_x_10:
[----:B------:R-:W-:Y:S05]  /*07c0*/  BRA.U !UP0, `(.L_x_9) ;  /* 0x0000000508807547 */ /* 0x000fea000b800000 */
[----:B------:R-:W-:Y:S02]  /*07d0*/  UISETP.GE.U32.AND UP0, UPT, UR7, 0x8, UPT ;  /* 0x000000080700788c */ /* 0x000fe4000bf06070 */
[----:B------:R-:W-:-:S04]  /*07e0*/  ULOP3.LUT UR5, UR6, 0x7, URZ, 0xc0, !UPT ;  /* 0x0000000706057892 */ /* 0x000fc8000f8ec0ff */
[----:B------:R-:W-:-:S03]  /*07f0*/  UISETP.NE.AND UP1, UPT, UR5, URZ, UPT ;  /* 0x000000ff0500728c */ /* 0x000fc6000bf25270 */
[----:B------:R-:W-:Y:S08]  /*0800*/  BRA.U !UP0, `(.L_x_12) ;  /* 0x0000000108bc7547 */ /* 0x000ff0000b800000 */
[----:B------:R-:W0:Y:S01]  /*0810*/  LDC.64 R2, c[0x0][0x380] ;  /* 0x0000e000ff027b82 */ /* 0x000e220000000a00 */
[----:B------:R-:W-:-:S04]  /*0820*/  IMAD.IADD R9, R7, 0x1, R6 ;  /* 0x0000000107097824 */ /* 0x000fc800078e0206 */
[----:B0-----:R-:W-:-:S05]  /*0830*/  IMAD.WIDE R2, R9, 0x4, R2 ;  /* 0x0000000409027825 */ /* 0x001fca00078e0202 */
[----:B------:R-:W2:Y:S04]  /*0840*/  LDG.E R15, desc[UR10][R2.64] ;  /* 0x0000000a020f7981 */ /* 0x000ea8000c1e1900 */
[----:B------:R-:W3:Y:S04]  /*0850*/  LDG.E R8, desc[UR10][R2.64+0x4] ;  /* 0x0000040a02087981 */ /* 0x000ee8000c1e1900 */
[----:B------:R-:W4:Y:S04]  /*0860*/  LDG.E R9, desc[UR10][R2.64+0x8] ;  /* 0x0000080a02097981 */ /* 0x000f28000c1e1900 */
[----:B------:R-:W5:Y:S04]  /*0870*/  LDG.E R10, desc[UR10][R2.64+0xc] ;  /* 0x00000c0a020a7981 */ /* 0x000f68000c1e1900 */
[----:B------:R-:W5:Y:S04]  /*0880*/  LDG.E R11, desc[UR10][R2.64+0x10] ;  /* 0x0000100a020b7981 */ /* 0x000f68000c1e1900 */
[----:B------:R-:W5:Y:S04]  /*0890*/  LDG.E R12, desc[UR10][R2.64+0x14] ;  /* 0x0000140a020c7981 */ /* 0x000f68000c1e1900 */
[----:B------:R-:W5:Y:S04]  /*08a0*/  LDG.E R13, desc[UR10][R2.64+0x18] ;  /* 0x0000180a020d7981 */ /* 0x000f68000c1e1900 */
[----:B------:R0:W5:Y:S01]  /*08b0*/  LDG.E R14, desc[UR10][R2.64+0x1c] ;  /* 0x00001c0a020e7981 */ /* 0x000162000c1e1900 */
[----:B------:R-:W-:Y:S01]  /*08c0*/  ISETP.NE.AND P0, PT, R5, -0x1, PT ;  /* 0xffffffff0500780c */ /* 0x000fe20003f05270 */
[----:B0-----:R-:W-:-:S02]  /*08d0*/  VIADD R2, R6, 0x3 ;  /* 0x0000000306027836 */ /* 0x001fc40000000000 */
[----:B------:R-:W-:Y:S01]  /*08e0*/  VIADD R3, R6, 0x4 ;  /* 0x0000000406037836 */ /* 0x000fe20000000000 */
[----:B--2---:R-:W-:Y:S02]  /*08f0*/  ISETP.NE.AND P6, PT, R15, 0x1, PT ;  /* 0x000000010f00780c */ /* 0x004fe40003fc5270 */
[----:B---3--:R-:W-:Y:S01]  /*0900*/  ISETP.NE.AND P5, PT, R8, 0x1, PT ;  /* 0x000000010800780c */ /* 0x008fe20003fa5270 */
[C---:B------:R-:W-:Y:S01]  /*0910*/  VIADD R8, R6.reuse, 0x1 ;  /* 0x0000000106087836 */ /* 0x040fe20000000000 */
[----:B----4-:R-:W-:Y:S01]  /*0920*/  ISETP.NE.AND P3, PT, R9, 0x1, PT ;  /* 0x000000010900780c */ /* 0x010fe20003f65270 */
[----:B------:R-:W-:Y:S01]  /*0930*/  VIADD R9, R6, 0x2 ;  /* 0x0000000206097836 */ /* 0x000fe20000000000 */
[----:B-----5:R-:W-:Y:S01]  /*0940*/  ISETP.NE.AND P4, PT, R10, 0x1, PT ;  /* 0x000000010a00780c */ /* 0x020fe20003f85270 */
[----:B------:R-:W-:-:S06]  /*0950*/  VIADD R10, R6, 0x5 ;  /* 0x00000005060a7836 */ /* 0x000fcc0000000000 */
[C---:B------:R-:W-:Y:S02]  /*0960*/  @!P6 SEL R5, R6.reuse, R5, !P0 ;  /* 0x000000050605e207 */ /* 0x040fe40004000000 */
[----:B------:R-:W-:Y:S01]  /*0970*/  ISETP.NE.AND P2, PT, R11, 0x1, PT ;  /* 0x000000010b00780c */ /* 0x000fe20003f45270 */
[----:B------:R-:W-:Y:S01]  /*0980*/  VIADD R11, R6, 0x6 ;  /* 0x00000006060b7836 */ /* 0x000fe20000000000 */
[----:B------:R-:W-:Y:S02]  /*0990*/  ISETP.NE.AND P0, PT, R5, -0x1, PT ;  /* 0xffffffff0500780c */ /* 0x000fe40003f05270 */
[----:B------:R-:W-:Y:S02]  /*09a0*/  ISETP.NE.AND P1, PT, R12, 0x1, PT ;  /* 0x000000010c00780c */ /* 0x000fe40003f25270 */
[----:B------:R-:W-:Y:S02]  /*09b0*/  @!P5 SEL R5, R8, R5, !P0 ;  /* 0x000000050805d207 */ /* 0x000fe40004000000 */
[C---:B------:R-:W-:Y:S01]  /*09c0*/  @P5 SEL R8, R6.reuse, R4, !P6 ;  /* 0x0000000406085207 */ /* 0x040fe20007000000 */
[C---:B------:R-:W-:Y:S01]  /*09d0*/  VIADD R4, R6.reuse, 0x7 ;  /* 0x0000000706047836 */ /* 0x040fe20000000000 */
[----:B------:R-:W-:Y:S01]  /*09e0*/  ISETP.NE.AND P0, PT, R5, -0x1, PT ;  /* 0xffffffff0500780c */ /* 0x000fe20003f05270 */
[----:B------:R-:W-:Y:S01]  /*09f0*/  VIADD R6, R6, 0x8 ;  /* 0x0000000806067836 */ /* 0x000fe20000000000 */
[----:B------:R-:W-:-:S02]  /*0a00*/  ISETP.NE.AND P5, PT, R14, 0x1, PT ;  /* 0x000000010e00780c */ /* 0x000fc40003fa5270 */
[----:B------:R-:W-:-:S04]  /*0a10*/  @!P3 SEL R5, R9, R5, !P0 ;  /* 0x000000050905b207 */ /* 0x000fc80004000000 */
[----:B------:R-:W-:-:S04]  /*0a20*/  ISETP.NE.AND P0, PT, R5, -0x1, PT ;  /* 0xffffffff0500780c */ /* 0x000fc80003f05270 */
[----:B------:R-:W-:Y:S02]  /*0a30*/  @!P4 SEL R5, R2, R5, !P0 ;  /* 0x000000050205c207 */ /* 0x000fe40004000000 */
[----:B------:R-:W-:Y:S02]  /*0a40*/  @P4 SEL R2, R9, R8, !P3 ;  /* 0x0000000809024207 */ /* 0x000fe40005800000 */
[----:B------:R-:W-:-:S04]  /*0a50*/  ISETP.NE.AND P0, PT, R5, -0x1, PT ;  /* 0xffffffff0500780c */ /* 0x000fc80003f05270 */
        /* <DEDUP_REMOVED lines=9> */
[----:B------:R-:W-:-:S07]  /*0af0*/  @P5 SEL R4, R11, R10, !P0 ;  /* 0x0000000a0b045207 */ /* 0x000fce0004000000 */
.L_x_12:
        /* <DEDUP_REMOVED lines=11> */
[----:B------:R-:W5:Y:S01]  /*0bb0*/  LDG.E R10, desc[UR10][R2.64+0xc] ;  /* 0x00000c0a020a7981 */ /* 0x000f62000c1e1900 */
[----:B------:R-:W-:-:S02]  /*0bc0*/  ISETP.NE.AND P1, PT, R5, -0x1, PT ;  /* 0xffffffff0500780c */ /* 0x000fc40003f25270 */
[----:B--2---:R-:W-:Y:S02]  /*0bd0*/  ISETP.NE.AND P0, PT, R11, 0x1, PT ;  /* 0x000000010b00780c */ /* 0x004fe40003f05270 */
[----:B---3--:R-:W-:Y:S01]  /*0be0*/  ISETP.NE.AND P2, PT, R8, 0x1, PT ;  /* 0x000000010800780c */ /* 0x008fe20003f45270 */
[C---:B------:R-:W-:Y:S01]  /*0bf0*/  VIADD R8, R6.reuse, 0x1 ;  /* 0x0000000106087836 */ /* 0x040fe20000000000 */
[----:B----4-:R-:W-:Y:S01]  /*0c00*/  ISETP.NE.AND P3, PT, R9, 0x1, PT ;  /* 0x000000010900780c */ /* 0x010fe20003f65270 */
[----:B------:R-:W-:Y:S01]  /*0c10*/  VIADD R9, R6, 0x2 ;  /* 0x0000000206097836 */ /* 0x000fe20000000000 */
[----:B-----5:R-:W-:-:S07]  /*0c20*/  ISETP.NE.AND P4, PT, R10, 0x1, PT ;  /* 0x000000010a00780c */ /* 0x020fce0003f85270 */
        /* <DEDUP_REMOVED lines=11> */
.L_x_13:
[----:B------:R-:W-:Y:S05]  /*0ce0*/  BRA.U !UP1, `(.L_x_9) ;  /* 0x0000000109387547 */ /* 0x000fea000b800000 */
[----:B------:R-:W0:Y:S01]  /*0cf0*/  LDC.64 R8, c[0x0][0x380] ;  /* 0x0000e000ff087b82 */ /* 0x000e220000000a00 */
[----:B------:R-:W-:Y:S01]  /*0d00*/  IMAD.IADD R7, R7, 0x1, R6 ;  /* 0x0000000107077824 */ /* 0x000fe200078e0206 */
[----:B------:R-:W-:-:S12]  /*0d10*/  UIADD3 UR4, UPT, UPT, -UR4, URZ, URZ ;  /* 0x000000ff04047290 */ /* 0x000fd8000fffe1ff */
.L_x_14:
[----:B0-----:R-:W-:-:S06]  /*0d20*/  IMAD.WIDE R2, R7, 0x4, R8 ;  /* 0x0000000407027825 */ /* 0x001fcc00078e0208 */
[----:B------:R-:W2:Y:S01]  /*0d30*/  LDG.E R2, desc[UR10][R2.64] ;  /* 0x0000000a02027981 */ /* 0x000ea2000c1e1900 */
[----:B------:R-:W-:Y:S01]  /*0d40*/  UIADD3 UR4, UPT, UPT, UR4, 0x1, URZ ;  /* 0x0000000104047890 */ /* 0x000fe2000fffe0ff */
[----:B------:R-:W-:Y:S01]  /*0d50*/  ISETP.NE.AND P1, PT, R5, -0x1, PT ;  /* 0xffffffff0500780c */ /* 0x000fe20003f25270 */
[----:B------:R-:W-:Y:S02]  /*0d60*/  VIADD R7, R7, 0x1 ;  /* 0x0000000107077836 */ /* 0x000fe40000000000 */
[----:B------:R-:W-:Y:S01]  /*0d70*/  UISETP.NE.AND UP0, UPT, UR4, URZ, UPT ;  /* 0x000000ff0400728c */ /* 0x000fe2000bf05270 */
[----:B--2---:R-:W-:-:S04]  /*0d80*/  ISETP.NE.AND P0, PT, R2, 0x1, PT ;  /* 0x000000010200780c */ /* 0x004fc80003f05270 */
[----:B------:R-:W-:-:S09]  /*0d90*/  SEL R4, R6, R4, !P0 ;  /* 0x0000000406047207 */ /* 0x000fd20004000000 */
[C---:B------:R-:W-:Y:S01]  /*0da0*/  @!P0 SEL R5, R6.reuse, R5, !P1 ;  /* 0x0000000506058207 */ /* 0x040fe20004800000 */
[----:B------:R-:W-:Y:S01]  /*0db0*/  VIADD R6, R6, 0x1 ;  /* 0x0000000106067836 */ /* 0x000fe20000000000 */
[----:B------:R-:W-:Y:S06]  /*0dc0*/  BRA.U UP0, `(.L_x_14) ;  /* 0xfffffffd00d47547 */ /* 0x000fec000b83ffff */
.L_x_9:
        /* <DEDUP_REMOVED lines=11> */
.L_x_15:
        /* <DEDUP_REMOVED lines=16> */
.L_x_17:


//--------------------- .nv.shared._Z16findWidthsSharedPKiPiii --------------------------
	.section	.nv.shared._Z16findWidthsSharedPKiPiii,"aw",@nobits
	.sectionflags	@""
	.align	16
	.zero		1024


//--------------------- .nv.shared.reserved.0     --------------------------
	.section	.nv.shared.reserved.0,"aw",@nobits
	.weak		__nv_reservedSMEM_offset_0_alias
	.size		__nv_reservedSMEM_offset_0_alias, 0, 64
	.other		__nv_reservedSMEM_offset_0_alias,@"STO_CUDA_RESERVED_SHARED STV_DEFAULT"
__nv_reservedSMEM_offset_0_alias:
	.zero		0
	.zero		64


//--------------------- .nv.shared._Z16findWidthsSimplePKiPiii --------------------------
	.section	.nv.shared._Z16findWidthsSimplePKiPiii,"aw",@nobits
	.sectionflags	@""
	.align	16
	.zero		1024


//--------------------- .nv.constant0._Z16findWidthsSharedPKiPiii --------------------------
	.section	.nv.constant0._Z16findWidthsSharedPKiPiii,"a",@progbits
	.sectionflags	@""
	.align	4
.nv.constant0._Z16findWidthsSharedPKiPiii:
	.zero		920


//--------------------- .nv.constant0._Z16findWidthsSimplePKiPiii --------------------------
	.section	.nv.constant0._Z16findWidthsSimplePKiPiii,"a",@progbits
	.sectionflags	@""
	.align	4
.nv.constant0._Z16findWidthsSimplePKiPiii:
	.zero		920


//--------------------- SYMBOLS --------------------------

	.type		.nv.reservedSmem.offset0,@object
	.size		.nv.reservedSmem.offset0,0x4
	.type		.nv.reservedSmem.cap,@object
	.size		.nv.reservedSmem.cap,0x4
